//
// Generated by NVIDIA NVVM Compiler
//
// Compiler Build ID: CL-36424714
// Cuda compilation tools, release 13.0, V13.0.88
// Based on NVVM 20.0.0
//

.version 9.0
.target sm_100
.address_size 64

	// .globl	_Z18BitonicSort_globalPiiii
.extern .shared .align 16 .b8 s_array[];

.visible .entry _Z18BitonicSort_globalPiiii(
	.param .u64 .ptr .align 1 _Z18BitonicSort_globalPiiii_param_0,
	.param .u32 _Z18BitonicSort_globalPiiii_param_1,
	.param .u32 _Z18BitonicSort_globalPiiii_param_2,
	.param .u32 _Z18BitonicSort_globalPiiii_param_3
)
.maxntid 1024
.minnctapersm 2
{
	.reg .pred 	%p<18>;
	.reg .b32 	%r<22>;
	.reg .b64 	%rd<11>;

	ld.param.u64 	%rd6, [_Z18BitonicSort_globalPiiii_param_0];
	ld.param.u32 	%r12, [_Z18BitonicSort_globalPiiii_param_1];
	ld.param.u32 	%r13, [_Z18BitonicSort_globalPiiii_param_2];
	ld.param.u32 	%r14, [_Z18BitonicSort_globalPiiii_param_3];
	cvta.to.global.u64 	%rd1, %rd6;
	mov.u32 	%r15, %ntid.x;
	mov.u32 	%r16, %ctaid.x;
	mov.u32 	%r17, %tid.x;
	mad.lo.s32 	%r21, %r15, %r16, %r17;
	mov.u32 	%r18, %nctaid.x;
	mul.lo.s32 	%r2, %r15, %r18;
	setp.ge.s32 	%p1, %r21, %r14;
	@%p1 bra 	$L__BB0_9;
$L__BB0_1:
	.pragma "nounroll";
	xor.b32  	%r4, %r21, %r12;
	setp.ge.s32 	%p2, %r21, %r4;
	setp.ge.s32 	%p3, %r4, %r14;
	or.pred  	%p4, %p2, %p3;
	@%p4 bra 	$L__BB0_4;
	and.b32  	%r19, %r21, %r13;
	mul.wide.s32 	%rd7, %r21, 4;
	add.s64 	%rd2, %rd1, %rd7;
	ld.global.u32 	%r5, [%rd2];
	mul.wide.s32 	%rd8, %r4, 4;
	add.s64 	%rd3, %rd1, %rd8;
	ld.global.u32 	%r6, [%rd3];
	setp.gt.s32 	%p5, %r5, %r6;
	setp.ne.s32 	%p6, %r19, 0;
	xor.pred  	%p7, %p6, %p5;
	not.pred 	%p8, %p7;
	@%p8 bra 	$L__BB0_4;
	st.global.u32 	[%rd2], %r6;
	st.global.u32 	[%rd3], %r5;
$L__BB0_4:
	add.s32 	%r7, %r21, %r2;
	setp.ge.s32 	%p9, %r7, %r14;
	@%p9 bra 	$L__BB0_9;
	xor.b32  	%r8, %r7, %r12;
	setp.ge.s32 	%p10, %r7, %r8;
	setp.ge.s32 	%p11, %r8, %r14;
	or.pred  	%p12, %p10, %p11;
	@%p12 bra 	$L__BB0_8;
	and.b32  	%r20, %r7, %r13;
	mul.wide.s32 	%rd9, %r7, 4;
	add.s64 	%rd4, %rd1, %rd9;
	ld.global.u32 	%r9, [%rd4];
	mul.wide.s32 	%rd10, %r8, 4;
	add.s64 	%rd5, %rd1, %rd10;
	ld.global.u32 	%r10, [%rd5];
	setp.gt.s32 	%p13, %r9, %r10;
	setp.ne.s32 	%p14, %r20, 0;
	xor.pred  	%p15, %p14, %p13;
	not.pred 	%p16, %p15;
	@%p16 bra 	$L__BB0_8;
	st.global.u32 	[%rd4], %r10;
	st.global.u32 	[%rd5], %r9;
$L__BB0_8:
	add.s32 	%r21, %r7, %r2;
	setp.lt.s32 	%p17, %r21, %r14;
	@%p17 bra 	$L__BB0_1;
$L__BB0_9:
	ret;

}
	// .globl	_Z18BitonicSort_sharedPiiii
.visible .entry _Z18BitonicSort_sharedPiiii(
	.param .u64 .ptr .align 1 _Z18BitonicSort_sharedPiiii_param_0,
	.param .u32 _Z18BitonicSort_sharedPiiii_param_1,
	.param .u32 _Z18BitonicSort_sharedPiiii_param_2,
	.param .u32 _Z18BitonicSort_sharedPiiii_param_3
)
{
	.reg .pred 	%p<11>;
	.reg .b32 	%r<28>;
	.reg .b64 	%rd<7>;

	ld.param.u64 	%rd4, [_Z18BitonicSort_sharedPiiii_param_0];
	ld.param.u32 	%r16, [_Z18BitonicSort_sharedPiiii_param_1];
	ld.param.u32 	%r17, [_Z18BitonicSort_sharedPiiii_param_2];
	ld.param.u32 	%r18, [_Z18BitonicSort_sharedPiiii_param_3];
	cvta.to.global.u64 	%rd1, %rd4;
	mov.u32 	%r1, %ntid.x;
	mov.u32 	%r2, %ctaid.x;
	mov.u32 	%r3, %tid.x;
	mad.lo.s32 	%r4, %r1, %r2, %r3;
	setp.ge.s32 	%p1, %r4, %r18;
	@%p1 bra 	$L__BB1_10;
	mul.wide.s32 	%rd5, %r4, 4;
	add.s64 	%rd2, %rd1, %rd5;
	ld.global.u32 	%r19, [%rd2];
	shl.b32 	%r20, %r3, 2;
	mov.u32 	%r21, s_array;
	add.s32 	%r5, %r21, %r20;
	st.shared.u32 	[%r5], %r19;
	bar.sync 	0;
	xor.b32  	%r6, %r16, %r4;
	div.u32 	%r7, %r6, %r1;
	setp.ge.s32 	%p2, %r4, %r6;
	setp.ge.s32 	%p3, %r6, %r18;
	or.pred  	%p4, %p2, %p3;
	@%p4 bra 	$L__BB1_9;
	setp.ne.s32 	%p5, %r7, %r2;
	and.b32  	%r8, %r17, %r4;
	rem.u32 	%r22, %r6, %r1;
	shl.b32 	%r23, %r22, 2;
	add.s32 	%r9, %r21, %r23;
	mul.wide.s32 	%rd6, %r6, 4;
	add.s64 	%rd3, %rd1, %rd6;
	@%p5 bra 	$L__BB1_4;
	ld.shared.u32 	%r26, [%r5];
	ld.shared.u32 	%r27, [%r9];
	bra.uni 	$L__BB1_5;
$L__BB1_4:
	ld.shared.u32 	%r26, [%r5];
	ld.global.u32 	%r27, [%rd3];
$L__BB1_5:
	setp.gt.s32 	%p6, %r26, %r27;
	setp.ne.s32 	%p7, %r8, 0;
	xor.pred  	%p8, %p7, %p6;
	not.pred 	%p9, %p8;
	@%p9 bra 	$L__BB1_9;
	setp.ne.s32 	%p10, %r7, %r2;
	@%p10 bra 	$L__BB1_8;
	st.shared.u32 	[%r5], %r27;
	st.shared.u32 	[%r9], %r26;
	bra.uni 	$L__BB1_9;
$L__BB1_8:
	st.shared.u32 	[%r5], %r27;
	st.global.u32 	[%rd3], %r26;
$L__BB1_9:
	bar.sync 	0;
	ld.shared.u32 	%r25, [%r5];
	st.global.u32 	[%rd2], %r25;
$L__BB1_10:
	ret;

}
	// .globl	_Z26BitonicSort_shared_batchedPiii
.visible .entry _Z26BitonicSort_shared_batchedPiii(
	.param .u64 .ptr .align 1 _Z26BitonicSort_shared_batchedPiii_param_0,
	.param .u32 _Z26BitonicSort_shared_batchedPiii_param_1,
	.param .u32 _Z26BitonicSort_shared_batchedPiii_param_2
)
{
	.reg .pred 	%p<63>;
	.reg .b32 	%r<88>;
	.reg .b64 	%rd<5>;

	ld.param.u64 	%rd2, [_Z26BitonicSort_shared_batchedPiii_param_0];
	ld.param.u32 	%r49, [_Z26BitonicSort_shared_batchedPiii_param_1];
	ld.param.u32 	%r50, [_Z26BitonicSort_shared_batchedPiii_param_2];
	cvta.to.global.u64 	%rd3, %rd2;
	mov.u32 	%r52, %ctaid.x;
	mov.u32 	%r1, %ntid.x;
	mov.u32 	%r2, %tid.x;
	mad.lo.s32 	%r3, %r52, %r1, %r2;
	and.b32  	%r4, %r49, %r3;
	setp.ge.s32 	%p1, %r3, %r50;
	mul.wide.s32 	%rd4, %r3, 4;
	add.s64 	%rd1, %rd3, %rd4;
	mov.b32 	%r87, 2147483647;
	@%p1 bra 	$L__BB2_2;
	ld.global.u32 	%r87, [%rd1];
$L__BB2_2:
	shl.b32 	%r53, %r2, 2;
	mov.u32 	%r54, s_array;
	add.s32 	%r7, %r54, %r53;
	st.shared.u32 	[%r7], %r87;
	bar.sync 	0;
	shr.s32 	%r55, %r49, 1;
	shr.u32 	%r56, %r1, 1;
	min.u32 	%r8, %r55, %r56;
	setp.eq.s32 	%p2, %r8, 0;
	@%p2 bra 	$L__BB2_43;
	xor.b32  	%r9, %r8, %r2;
	setp.ge.u32 	%p3, %r2, %r9;
	@%p3 bra 	$L__BB2_6;
	setp.ne.s32 	%p4, %r4, 0;
	ld.shared.u32 	%r10, [%r7];
	shl.b32 	%r57, %r9, 2;
	add.s32 	%r11, %r54, %r57;
	ld.shared.u32 	%r12, [%r11];
	setp.gt.s32 	%p5, %r10, %r12;
	xor.pred  	%p6, %p4, %p5;
	not.pred 	%p7, %p6;
	@%p7 bra 	$L__BB2_6;
	st.shared.u32 	[%r7], %r12;
	st.shared.u32 	[%r11], %r10;
$L__BB2_6:
	bar.sync 	0;
	setp.eq.s32 	%p8, %r8, 1;
	@%p8 bra 	$L__BB2_43;
	shr.u32 	%r59, %r8, 1;
	xor.b32  	%r13, %r59, %r2;
	setp.ge.u32 	%p9, %r2, %r13;
	@%p9 bra 	$L__BB2_10;
	setp.ne.s32 	%p10, %r4, 0;
	ld.shared.u32 	%r14, [%r7];
	shl.b32 	%r60, %r13, 2;
	add.s32 	%r15, %r54, %r60;
	ld.shared.u32 	%r16, [%r15];
	setp.gt.s32 	%p11, %r14, %r16;
	xor.pred  	%p12, %p10, %p11;
	not.pred 	%p13, %p12;
	@%p13 bra 	$L__BB2_10;
	st.shared.u32 	[%r7], %r16;
	st.shared.u32 	[%r15], %r14;
$L__BB2_10:
	bar.sync 	0;
	setp.lt.u32 	%p14, %r8, 4;
	@%p14 bra 	$L__BB2_43;
	shr.u32 	%r62, %r8, 2;
	xor.b32  	%r17, %r62, %r2;
	setp.ge.u32 	%p15, %r2, %r17;
	@%p15 bra 	$L__BB2_14;
	setp.ne.s32 	%p16, %r4, 0;
	ld.shared.u32 	%r18, [%r7];
	shl.b32 	%r63, %r17, 2;
	add.s32 	%r19, %r54, %r63;
	ld.shared.u32 	%r20, [%r19];
	setp.gt.s32 	%p17, %r18, %r20;
	xor.pred  	%p18, %p16, %p17;
	not.pred 	%p19, %p18;
	@%p19 bra 	$L__BB2_14;
	st.shared.u32 	[%r7], %r20;
	st.shared.u32 	[%r19], %r18;
$L__BB2_14:
	bar.sync 	0;
	setp.lt.u32 	%p20, %r8, 8;
	@%p20 bra 	$L__BB2_43;
	shr.u32 	%r65, %r8, 3;
	xor.b32  	%r21, %r65, %r2;
	setp.ge.u32 	%p21, %r2, %r21;
	@%p21 bra 	$L__BB2_18;
	setp.ne.s32 	%p22, %r4, 0;
	ld.shared.u32 	%r22, [%r7];
	shl.b32 	%r66, %r21, 2;
	add.s32 	%r23, %r54, %r66;
	ld.shared.u32 	%r24, [%r23];
	setp.gt.s32 	%p23, %r22, %r24;
	xor.pred  	%p24, %p22, %p23;
	not.pred 	%p25, %p24;
	@%p25 bra 	$L__BB2_18;
	st.shared.u32 	[%r7], %r24;
	st.shared.u32 	[%r23], %r22;
$L__BB2_18:
	bar.sync 	0;
	setp.lt.u32 	%p26, %r8, 16;
	@%p26 bra 	$L__BB2_43;
	shr.u32 	%r68, %r8, 4;
	xor.b32  	%r25, %r68, %r2;
	setp.ge.u32 	%p27, %r2, %r25;
	@%p27 bra 	$L__BB2_22;
	setp.ne.s32 	%p28, %r4, 0;
	ld.shared.u32 	%r26, [%r7];
	shl.b32 	%r69, %r25, 2;
	add.s32 	%r27, %r54, %r69;
	ld.shared.u32 	%r28, [%r27];
	setp.gt.s32 	%p29, %r26, %r28;
	xor.pred  	%p30, %p28, %p29;
	not.pred 	%p31, %p30;
	@%p31 bra 	$L__BB2_22;
	st.shared.u32 	[%r7], %r28;
	st.shared.u32 	[%r27], %r26;
$L__BB2_22:
	bar.sync 	0;
	setp.lt.u32 	%p32, %r8, 32;
	@%p32 bra 	$L__BB2_43;
	shr.u32 	%r71, %r8, 5;
	xor.b32  	%r29, %r71, %r2;
	setp.ge.u32 	%p33, %r2, %r29;
	@%p33 bra 	$L__BB2_26;
	setp.ne.s32 	%p34, %r4, 0;
	ld.shared.u32 	%r30, [%r7];
	shl.b32 	%r72, %r29, 2;
	add.s32 	%r31, %r54, %r72;
	ld.shared.u32 	%r32, [%r31];
	setp.gt.s32 	%p35, %r30, %r32;
	xor.pred  	%p36, %p34, %p35;
	not.pred 	%p37, %p36;
	@%p37 bra 	$L__BB2_26;
	st.shared.u32 	[%r7], %r32;
	st.shared.u32 	[%r31], %r30;
$L__BB2_26:
	bar.sync 	0;
	setp.lt.u32 	%p38, %r8, 64;
	@%p38 bra 	$L__BB2_43;
	shr.u32 	%r74, %r8, 6;
	xor.b32  	%r33, %r74, %r2;
	setp.ge.u32 	%p39, %r2, %r33;
	@%p39 bra 	$L__BB2_30;
	setp.ne.s32 	%p40, %r4, 0;
	ld.shared.u32 	%r34, [%r7];
	shl.b32 	%r75, %r33, 2;
	add.s32 	%r35, %r54, %r75;
	ld.shared.u32 	%r36, [%r35];
	setp.gt.s32 	%p41, %r34, %r36;
	xor.pred  	%p42, %p40, %p41;
	not.pred 	%p43, %p42;
	@%p43 bra 	$L__BB2_30;
	st.shared.u32 	[%r7], %r36;
	st.shared.u32 	[%r35], %r34;
$L__BB2_30:
	bar.sync 	0;
	setp.lt.u32 	%p44, %r8, 128;
	@%p44 bra 	$L__BB2_43;
	shr.u32 	%r77, %r8, 7;
	xor.b32  	%r37, %r77, %r2;
	setp.ge.u32 	%p45, %r2, %r37;
	@%p45 bra 	$L__BB2_34;
	setp.ne.s32 	%p46, %r4, 0;
	ld.shared.u32 	%r38, [%r7];
	shl.b32 	%r78, %r37, 2;
	add.s32 	%r39, %r54, %r78;
	ld.shared.u32 	%r40, [%r39];
	setp.gt.s32 	%p47, %r38, %r40;
	xor.pred  	%p48, %p46, %p47;
	not.pred 	%p49, %p48;
	@%p49 bra 	$L__BB2_34;
	st.shared.u32 	[%r7], %r40;
	st.shared.u32 	[%r39], %r38;
$L__BB2_34:
	bar.sync 	0;
	setp.lt.u32 	%p50, %r8, 256;
	@%p50 bra 	$L__BB2_43;
	shr.u32 	%r80, %r8, 8;
	xor.b32  	%r41, %r80, %r2;
	setp.ge.u32 	%p51, %r2, %r41;
	@%p51 bra 	$L__BB2_38;
	setp.ne.s32 	%p52, %r4, 0;
	ld.shared.u32 	%r42, [%r7];
	shl.b32 	%r81, %r41, 2;
	add.s32 	%r43, %r54, %r81;
	ld.shared.u32 	%r44, [%r43];
	setp.gt.s32 	%p53, %r42, %r44;
	xor.pred  	%p54, %p52, %p53;
	not.pred 	%p55, %p54;
	@%p55 bra 	$L__BB2_38;
	st.shared.u32 	[%r7], %r44;
	st.shared.u32 	[%r43], %r42;
$L__BB2_38:
	bar.sync 	0;
	setp.lt.u32 	%p56, %r8, 512;
	@%p56 bra 	$L__BB2_43;
	shr.u32 	%r83, %r8, 9;
	xor.b32  	%r45, %r83, %r2;
	setp.ge.u32 	%p57, %r2, %r45;
	@%p57 bra 	$L__BB2_42;
	setp.ne.s32 	%p58, %r4, 0;
	ld.shared.u32 	%r46, [%r7];
	shl.b32 	%r84, %r45, 2;
	add.s32 	%r47, %r54, %r84;
	ld.shared.u32 	%r48, [%r47];
	setp.gt.s32 	%p59, %r46, %r48;
	xor.pred  	%p60, %p58, %p59;
	not.pred 	%p61, %p60;
	@%p61 bra 	$L__BB2_42;
	st.shared.u32 	[%r7], %r48;
	st.shared.u32 	[%r47], %r46;
$L__BB2_42:
	bar.sync 	0;
$L__BB2_43:
	setp.ge.s32 	%p62, %r3, %r50;
	@%p62 bra 	$L__BB2_45;
	ld.shared.u32 	%r86, [%r7];
	st.global.u32 	[%rd1], %r86;
$L__BB2_45:
	ret;

}
	// .globl	_Z29BitonicSort_shared_batched_2xPiii
.visible .entry _Z29BitonicSort_shared_batched_2xPiii(
	.param .u64 .ptr .align 1 _Z29BitonicSort_shared_batched_2xPiii_param_0,
	.param .u32 _Z29BitonicSort_shared_batched_2xPiii_param_1,
	.param .u32 _Z29BitonicSort_shared_batched_2xPiii_param_2
)
{
	.reg .pred 	%p<17>;
	.reg .b32 	%r<45>;
	.reg .b64 	%rd<7>;

	ld.param.u64 	%rd4, [_Z29BitonicSort_shared_batched_2xPiii_param_0];
	ld.param.u32 	%r25, [_Z29BitonicSort_shared_batched_2xPiii_param_1];
	ld.param.u32 	%r26, [_Z29BitonicSort_shared_batched_2xPiii_param_2];
	cvta.to.global.u64 	%rd1, %rd4;
	mov.u32 	%r28, %ctaid.x;
	mov.u32 	%r1, %ntid.x;
	mul.lo.s32 	%r29, %r1, %r28;
	shl.b32 	%r30, %r29, 1;
	mov.u32 	%r2, %tid.x;
	add.s32 	%r3, %r30, %r2;
	add.s32 	%r4, %r3, %r1;
	setp.ge.s32 	%p1, %r3, %r26;
	mul.wide.s32 	%rd5, %r3, 4;
	add.s64 	%rd2, %rd1, %rd5;
	mov.b32 	%r42, 2147483647;
	@%p1 bra 	$L__BB3_2;
	ld.global.u32 	%r42, [%rd2];
$L__BB3_2:
	shl.b32 	%r32, %r2, 2;
	mov.u32 	%r33, s_array;
	add.s32 	%r7, %r33, %r32;
	st.shared.u32 	[%r7], %r42;
	setp.ge.s32 	%p2, %r4, %r26;
	mul.wide.s32 	%rd6, %r4, 4;
	add.s64 	%rd3, %rd1, %rd6;
	mov.b32 	%r43, 2147483647;
	@%p2 bra 	$L__BB3_4;
	ld.global.u32 	%r43, [%rd3];
$L__BB3_4:
	shl.b32 	%r34, %r1, 2;
	add.s32 	%r10, %r7, %r34;
	st.shared.u32 	[%r10], %r43;
	bar.sync 	0;
	setp.lt.u32 	%p3, %r25, 2;
	@%p3 bra 	$L__BB3_13;
	add.s32 	%r11, %r2, %r1;
	and.b32  	%r12, %r3, %r25;
	and.b32  	%r13, %r4, %r25;
	shr.s32 	%r35, %r25, 1;
	min.u32 	%r44, %r35, %r1;
$L__BB3_6:
	mov.u32 	%r15, %r44;
	xor.b32  	%r16, %r15, %r2;
	setp.ge.u32 	%p4, %r2, %r16;
	@%p4 bra 	$L__BB3_9;
	setp.ne.s32 	%p5, %r12, 0;
	ld.shared.u32 	%r17, [%r7];
	shl.b32 	%r36, %r16, 2;
	add.s32 	%r18, %r33, %r36;
	ld.shared.u32 	%r19, [%r18];
	setp.gt.s32 	%p6, %r17, %r19;
	xor.pred  	%p7, %p5, %p6;
	not.pred 	%p8, %p7;
	@%p8 bra 	$L__BB3_9;
	st.shared.u32 	[%r7], %r19;
	st.shared.u32 	[%r18], %r17;
$L__BB3_9:
	bar.sync 	0;
	xor.b32  	%r20, %r15, %r11;
	setp.ge.u32 	%p9, %r11, %r20;
	@%p9 bra 	$L__BB3_12;
	setp.ne.s32 	%p10, %r13, 0;
	ld.shared.u32 	%r21, [%r10];
	shl.b32 	%r38, %r20, 2;
	add.s32 	%r22, %r33, %r38;
	ld.shared.u32 	%r23, [%r22];
	setp.gt.s32 	%p11, %r21, %r23;
	xor.pred  	%p12, %p10, %p11;
	not.pred 	%p13, %p12;
	@%p13 bra 	$L__BB3_12;
	st.shared.u32 	[%r10], %r23;
	st.shared.u32 	[%r22], %r21;
$L__BB3_12:
	bar.sync 	0;
	shr.u32 	%r44, %r15, 1;
	setp.gt.u32 	%p14, %r15, 1;
	@%p14 bra 	$L__BB3_6;
$L__BB3_13:
	setp.ge.s32 	%p15, %r3, %r26;
	@%p15 bra 	$L__BB3_15;
	ld.shared.u32 	%r40, [%r7];
	st.global.u32 	[%rd2], %r40;
$L__BB3_15:
	setp.ge.s32 	%p16, %r4, %r26;
	@%p16 bra 	$L__BB3_17;
	ld.shared.u32 	%r41, [%r10];
	st.global.u32 	[%rd3], %r41;
$L__BB3_17:
	ret;

}
	// .globl	_Z29BitonicSort_shared_batched_4xPiii
.visible .entry _Z29BitonicSort_shared_batched_4xPiii(
	.param .u64 .ptr .align 1 _Z29BitonicSort_shared_batched_4xPiii_param_0,
	.param .u32 _Z29BitonicSort_shared_batched_4xPiii_param_1,
	.param .u32 _Z29BitonicSort_shared_batched_4xPiii_param_2
)
{
	.reg .pred 	%p<31>;
	.reg .b32 	%r<74>;
	.reg .b64 	%rd<11>;

	ld.param.u64 	%rd6, [_Z29BitonicSort_shared_batched_4xPiii_param_0];
	ld.param.u32 	%r46, [_Z29BitonicSort_shared_batched_4xPiii_param_1];
	ld.param.u32 	%r47, [_Z29BitonicSort_shared_batched_4xPiii_param_2];
	cvta.to.global.u64 	%rd1, %rd6;
	mov.u32 	%r1, %ntid.x;
	mov.u32 	%r49, %ctaid.x;
	shl.b32 	%r2, %r1, 2;
	mov.u32 	%r3, %tid.x;
	mad.lo.s32 	%r4, %r2, %r49, %r3;
	add.s32 	%r5, %r4, %r1;
	add.s32 	%r6, %r5, %r1;
	add.s32 	%r7, %r6, %r1;
	setp.ge.s32 	%p1, %r4, %r47;
	mul.wide.s32 	%rd7, %r4, 4;
	add.s64 	%rd2, %rd1, %rd7;
	mov.b32 	%r69, 2147483647;
	@%p1 bra 	$L__BB4_2;
	ld.global.u32 	%r69, [%rd2];
$L__BB4_2:
	shl.b32 	%r51, %r3, 2;
	mov.u32 	%r52, s_array;
	add.s32 	%r10, %r52, %r51;
	st.shared.u32 	[%r10], %r69;
	setp.ge.s32 	%p2, %r5, %r47;
	mul.wide.s32 	%rd8, %r5, 4;
	add.s64 	%rd3, %rd1, %rd8;
	mov.b32 	%r70, 2147483647;
	@%p2 bra 	$L__BB4_4;
	ld.global.u32 	%r70, [%rd3];
$L__BB4_4:
	add.s32 	%r13, %r3, %r1;
	add.s32 	%r14, %r10, %r2;
	st.shared.u32 	[%r14], %r70;
	setp.ge.s32 	%p3, %r6, %r47;
	mul.wide.s32 	%rd9, %r6, 4;
	add.s64 	%rd4, %rd1, %rd9;
	mov.b32 	%r71, 2147483647;
	@%p3 bra 	$L__BB4_6;
	ld.global.u32 	%r71, [%rd4];
$L__BB4_6:
	add.s32 	%r17, %r13, %r1;
	add.s32 	%r18, %r14, %r2;
	st.shared.u32 	[%r18], %r71;
	setp.ge.s32 	%p4, %r7, %r47;
	mul.wide.s32 	%rd10, %r7, 4;
	add.s64 	%rd5, %rd1, %rd10;
	mov.b32 	%r72, 2147483647;
	@%p4 bra 	$L__BB4_8;
	ld.global.u32 	%r72, [%rd5];
$L__BB4_8:
	add.s32 	%r21, %r18, %r2;
	st.shared.u32 	[%r21], %r72;
	bar.sync 	0;
	shr.s32 	%r55, %r46, 1;
	shl.b32 	%r56, %r1, 1;
	min.s32 	%r73, %r55, %r56;
	setp.lt.s32 	%p5, %r55, 1;
	@%p5 bra 	$L__BB4_23;
	add.s32 	%r23, %r17, %r1;
	and.b32  	%r24, %r4, %r46;
	and.b32  	%r25, %r5, %r46;
	and.b32  	%r26, %r6, %r46;
	and.b32  	%r27, %r7, %r46;
$L__BB4_10:
	mov.u32 	%r28, %r73;
	xor.b32  	%r29, %r28, %r3;
	setp.ge.s32 	%p6, %r3, %r29;
	@%p6 bra 	$L__BB4_13;
	setp.ne.s32 	%p7, %r24, 0;
	ld.shared.u32 	%r30, [%r10];
	shl.b32 	%r57, %r29, 2;
	add.s32 	%r31, %r52, %r57;
	ld.shared.u32 	%r32, [%r31];
	setp.gt.s32 	%p8, %r30, %r32;
	xor.pred  	%p9, %p7, %p8;
	not.pred 	%p10, %p9;
	@%p10 bra 	$L__BB4_13;
	st.shared.u32 	[%r10], %r32;
	st.shared.u32 	[%r31], %r30;
$L__BB4_13:
	bar.sync 	0;
	xor.b32  	%r33, %r28, %r13;
	setp.ge.s32 	%p11, %r13, %r33;
	@%p11 bra 	$L__BB4_16;
	setp.ne.s32 	%p12, %r25, 0;
	ld.shared.u32 	%r34, [%r14];
	shl.b32 	%r59, %r33, 2;
	add.s32 	%r35, %r52, %r59;
	ld.shared.u32 	%r36, [%r35];
	setp.gt.s32 	%p13, %r34, %r36;
	xor.pred  	%p14, %p12, %p13;
	not.pred 	%p15, %p14;
	@%p15 bra 	$L__BB4_16;
	st.shared.u32 	[%r14], %r36;
	st.shared.u32 	[%r35], %r34;
$L__BB4_16:
	bar.sync 	0;
	xor.b32  	%r37, %r28, %r17;
	setp.ge.s32 	%p16, %r17, %r37;
	@%p16 bra 	$L__BB4_19;
	setp.ne.s32 	%p17, %r26, 0;
	ld.shared.u32 	%r38, [%r18];
	shl.b32 	%r61, %r37, 2;
	add.s32 	%r39, %r52, %r61;
	ld.shared.u32 	%r40, [%r39];
	setp.gt.s32 	%p18, %r38, %r40;
	xor.pred  	%p19, %p17, %p18;
	not.pred 	%p20, %p19;
	@%p20 bra 	$L__BB4_19;
	st.shared.u32 	[%r18], %r40;
	st.shared.u32 	[%r39], %r38;
$L__BB4_19:
	bar.sync 	0;
	xor.b32  	%r41, %r28, %r23;
	setp.ge.s32 	%p21, %r23, %r41;
	@%p21 bra 	$L__BB4_22;
	setp.ne.s32 	%p22, %r27, 0;
	ld.shared.u32 	%r42, [%r21];
	shl.b32 	%r63, %r41, 2;
	add.s32 	%r43, %r52, %r63;
	ld.shared.u32 	%r44, [%r43];
	setp.gt.s32 	%p23, %r42, %r44;
	xor.pred  	%p24, %p22, %p23;
	not.pred 	%p25, %p24;
	@%p25 bra 	$L__BB4_22;
	st.shared.u32 	[%r21], %r44;
	st.shared.u32 	[%r43], %r42;
$L__BB4_22:
	bar.sync 	0;
	shr.u32 	%r73, %r28, 1;
	setp.gt.u32 	%p26, %r28, 1;
	@%p26 bra 	$L__BB4_10;
$L__BB4_23:
	setp.ge.s32 	%p27, %r4, %r47;
	@%p27 bra 	$L__BB4_25;
	ld.shared.u32 	%r65, [%r10];
	st.global.u32 	[%rd2], %r65;
$L__BB4_25:
	setp.ge.s32 	%p28, %r5, %r47;
	@%p28 bra 	$L__BB4_27;
	ld.shared.u32 	%r66, [%r14];
	st.global.u32 	[%rd3], %r66;
$L__BB4_27:
	setp.ge.s32 	%p29, %r6, %r47;
	@%p29 bra 	$L__BB4_29;
	ld.shared.u32 	%r67, [%r18];
	st.global.u32 	[%rd4], %r67;
$L__BB4_29:
	setp.ge.s32 	%p30, %r7, %r47;
	@%p30 bra 	$L__BB4_31;
	ld.shared.u32 	%r68, [%r21];
	st.global.u32 	[%rd5], %r68;
$L__BB4_31:
	ret;

}


// ===== COMPILED SASS (sm_100) =====

	.target	sm_100

	.elftype	@"ET_EXEC"


//--------------------- .note.nv.tkinfo           --------------------------
	.section	.note.nv.tkinfo,"",@"SHT_NOTE"
	.sectionflags	@"SHF_NOTE_NV_TKINFO"
	.tkinfo
        /*0018*/ 	.word	0x00000002
        /*0030*/ 	.string	""
        /*0030*/ 	.string	"ptxas"
        /*0030*/ 	.string	"Cuda compilation tools, release 13.0, V13.0.88"
        /*0030*/ 	.string	"Build cuda_13.0.r13.0/compiler.36424714_0"
        /*0030*/ 	.string	"-arch sm_100 -m 64 "



//--------------------- .note.nv.cuinfo           --------------------------
	.section	.note.nv.cuinfo,"",@"SHT_NOTE"
	.sectionflags	@"SHF_NOTE_NV_CUINFO"
        /*0018*/ 	.short	0x0002
        /*001a*/ 	.short	0x0064
        /*001c*/ 	.short	0x0082
	.zero		2


//--------------------- .nv.info                  --------------------------
	.section	.nv.info,"",@"SHT_CUDA_INFO"
	.align	4


	//----- nvinfo : EIATTR_REGCOUNT
	.align		4
        /*0000*/ 	.byte	0x04, 0x2f
        /*0002*/ 	.short	(.L_1 - .L_0)
	.align		4
.L_0:
        /*0004*/ 	.word	index@(_Z18BitonicSort_globalPiiii)
        /*0008*/ 	.word	0x0000000f


	//----- nvinfo : EIATTR_FRAME_SIZE
	.align		4
.L_1:
        /*000c*/ 	.byte	0x04, 0x11
        /*000e*/ 	.short	(.L_3 - .L_2)
	.align		4
.L_2:
        /*0010*/ 	.word	index@(_Z18BitonicSort_globalPiiii)
        /*0014*/ 	.word	0x00000000


	//----- nvinfo : EIATTR_REGCOUNT
	.align		4
.L_3:
        /*0018*/ 	.byte	0x04, 0x2f
        /*001a*/ 	.short	(.L_5 - .L_4)
	.align		4
.L_4:
        /*001c*/ 	.word	index@(_Z18BitonicSort_sharedPiiii)
        /*0020*/ 	.word	0x00000012


	//----- nvinfo : EIATTR_FRAME_SIZE
	.align		4
.L_5:
        /*0024*/ 	.byte	0x04, 0x11
        /*0026*/ 	.short	(.L_7 - .L_6)
	.align		4
.L_6:
        /*0028*/ 	.word	index@(_Z18BitonicSort_sharedPiiii)
        /*002c*/ 	.word	0x00000000


	//----- nvinfo : EIATTR_REGCOUNT
	.align		4
.L_7:
        /*0030*/ 	.byte	0x04, 0x2f
        /*0032*/ 	.short	(.L_9 - .L_8)
	.align		4
.L_8:
        /*0034*/ 	.word	index@(_Z26BitonicSort_shared_batchedPiii)
        /*0038*/ 	.word	0x0000000c


	//----- nvinfo : EIATTR_FRAME_SIZE
	.align		4
.L_9:
        /*003c*/ 	.byte	0x04, 0x11
        /*003e*/ 	.short	(.L_11 - .L_10)
	.align		4
.L_10:
        /*0040*/ 	.word	index@(_Z26BitonicSort_shared_batchedPiii)
        /*0044*/ 	.word	0x00000000


	//----- nvinfo : EIATTR_REGCOUNT
	.align		4
.L_11:
        /*0048*/ 	.byte	0x04, 0x2f
        /*004a*/ 	.short	(.L_13 - .L_12)
	.align		4
.L_12:
        /*004c*/ 	.word	index@(_Z29BitonicSort_shared_batched_2xPiii)
        /*0050*/ 	.word	0x00000016


	//----- nvinfo : EIATTR_FRAME_SIZE
	.align		4
.L_13:
        /*0054*/ 	.byte	0x04, 0x11
        /*0056*/ 	.short	(.L_15 - .L_14)
	.align		4
.L_14:
        /*0058*/ 	.word	index@(_Z29BitonicSort_shared_batched_2xPiii)
        /*005c*/ 	.word	0x00000000


	//----- nvinfo : EIATTR_REGCOUNT
	.align		4
.L_15:
        /*0060*/ 	.byte	0x04, 0x2f
        /*0062*/ 	.short	(.L_17 - .L_16)
	.align		4
.L_16:
        /*0064*/ 	.word	index@(_Z29BitonicSort_shared_batched_4xPiii)
        /*0068*/ 	.word	0x0000001c


	//----- nvinfo : EIATTR_FRAME_SIZE
	.align		4
.L_17:
        /*006c*/ 	.byte	0x04, 0x11
        /*006e*/ 	.short	(.L_19 - .L_18)
	.align		4
.L_18:
        /*0070*/ 	.word	index@(_Z29BitonicSort_shared_batched_4xPiii)
        /*0074*/ 	.word	0x00000000


	//----- nvinfo : EIATTR_MIN_STACK_SIZE
	.align		4
.L_19:
        /*0078*/ 	.byte	0x04, 0x12
        /*007a*/ 	.short	(.L_21 - .L_20)
	.align		4
.L_20:
        /*007c*/ 	.word	index@(_Z29BitonicSort_shared_batched_4xPiii)
        /*0080*/ 	.word	0x00000000


	//----- nvinfo : EIATTR_MIN_STACK_SIZE
	.align		4
.L_21:
        /*0084*/ 	.byte	0x04, 0x12
        /*0086*/ 	.short	(.L_23 - .L_22)
	.align		4
.L_22:
        /*0088*/ 	.word	index@(_Z29BitonicSort_shared_batched_2xPiii)
        /*008c*/ 	.word	0x00000000


	//----- nvinfo : EIATTR_MIN_STACK_SIZE
	.align		4
.L_23:
        /*0090*/ 	.byte	0x04, 0x12
        /*0092*/ 	.short	(.L_25 - .L_24)
	.align		4
.L_24:
        /*0094*/ 	.word	index@(_Z26BitonicSort_shared_batchedPiii)
        /*0098*/ 	.word	0x00000000


	//----- nvinfo : EIATTR_MIN_STACK_SIZE
	.align		4
.L_25:
        /*009c*/ 	.byte	0x04, 0x12
        /*009e*/ 	.short	(.L_27 - .L_26)
	.align		4
.L_26:
        /*00a0*/ 	.word	index@(_Z18BitonicSort_sharedPiiii)
        /*00a4*/ 	.word	0x00000000


	//----- nvinfo : EIATTR_MIN_STACK_SIZE
	.align		4
.L_27:
        /*00a8*/ 	.byte	0x04, 0x12
        /*00aa*/ 	.short	(.L_29 - .L_28)
	.align		4
.L_28:
        /*00ac*/ 	.word	index@(_Z18BitonicSort_globalPiiii)
        /*00b0*/ 	.word	0x00000000
.L_29:


//--------------------- .nv.compat                --------------------------
	.section	.nv.compat,"",@"SHT_CUDA_COMPAT_INFO"
	.align	4
        /*0000*/ 	.byte	0x02, 0x09, 0x00, 0x00, 0x02, 0x02, 0x01, 0x00, 0x02, 0x05, 0x05, 0x00, 0x03, 0x07, 0x01, 0x01
        /*0010*/ 	.byte	0x02, 0x03, 0x00, 0x00, 0x02, 0x06, 0x01, 0x00, 0x04, 0x0b, 0x08, 0x00, 0x09, 0x00, 0x00, 0x00
        /*0020*/ 	.byte	0x00, 0x00, 0x00, 0x00


//--------------------- .nv.info._Z29BitonicSort_shared_batched_4xPiii --------------------------
	.section	.nv.info._Z29BitonicSort_shared_batched_4xPiii,"",@"SHT_CUDA_INFO"
	.sectionflags	@""
	.align	4


	//----- nvinfo : EIATTR_CUDA_API_VERSION
	.align		4
        /*0000*/ 	.byte	0x04, 0x37
        /*0002*/ 	.short	(.L_31 - .L_30)
.L_30:
        /*0004*/ 	.word	0x00000082


	//----- nvinfo : EIATTR_KPARAM_INFO
	.align		4
.L_31:
        /*0008*/ 	.byte	0x04, 0x17
        /*000a*/ 	.short	(.L_33 - .L_32)
.L_32:
        /*000c*/ 	.word	0x00000000
        /*0010*/ 	.short	0x0002
        /*0012*/ 	.short	0x000c
        /*0014*/ 	.byte	0x00, 0xf0, 0x11, 0x00


	//----- nvinfo : EIATTR_KPARAM_INFO
	.align		4
.L_33:
        /*0018*/ 	.byte	0x04, 0x17
        /*001a*/ 	.short	(.L_35 - .L_34)
.L_34:
        /*001c*/ 	.word	0x00000000
        /*0020*/ 	.short	0x0001
        /*0022*/ 	.short	0x0008
        /*0024*/ 	.byte	0x00, 0xf0, 0x11, 0x00


	//----- nvinfo : EIATTR_KPARAM_INFO
	.align		4
.L_35:
        /*0028*/ 	.byte	0x04, 0x17
        /*002a*/ 	.short	(.L_37 - .L_36)
.L_36:
        /*002c*/ 	.word	0x00000000
        /*0030*/ 	.short	0x0000
        /*0032*/ 	.short	0x0000
        /*0034*/ 	.byte	0x00, 0xf5, 0x21, 0x00


	//----- nvinfo : EIATTR_SPARSE_MMA_MASK
	.align		4
.L_37:
        /*0038*/ 	.byte	0x03, 0x50
        /*003a*/ 	.short	0x0000


	//----- nvinfo : EIATTR_MAXREG_COUNT
	.align		4
        /*003c*/ 	.byte	0x03, 0x1b
        /*003e*/ 	.short	0x00ff


	//----- nvinfo : EIATTR_NUM_BARRIERS
	.align		4
        /*0040*/ 	.byte	0x02, 0x4c
        /*0042*/ 	.byte	0x01
	.zero		1


	//----- nvinfo : EIATTR_MERCURY_ISA_VERSION
	.align		4
        /*0044*/ 	.byte	0x03, 0x5f
        /*0046*/ 	.short	0x0101


	//----- nvinfo : EIATTR_VRC_CTA_INIT_COUNT
	.align		4
        /*0048*/ 	.byte	0x02, 0x4a
	.zero		1
	.zero		1


	//----- nvinfo : EIATTR_EXIT_INSTR_OFFSETS
	.align		4
        /*004c*/ 	.byte	0x04, 0x1c
        /*004e*/ 	.short	(.L_39 - .L_38)


	//   ....[0]....
.L_38:
        /*0050*/ 	.word	0x00000750


	//   ....[1]....
        /*0054*/ 	.word	0x00000780


	//----- nvinfo : EIATTR_CRS_STACK_SIZE
	.align		4
.L_39:
        /*0058*/ 	.byte	0x04, 0x1e
        /*005a*/ 	.short	(.L_41 - .L_40)
.L_40:
        /*005c*/ 	.word	0x00000000


	//----- nvinfo : EIATTR_CBANK_PARAM_SIZE
	.align		4
.L_41:
        /*0060*/ 	.byte	0x03, 0x19
        /*0062*/ 	.short	0x0010


	//----- nvinfo : EIATTR_PARAM_CBANK
	.align		4
        /*0064*/ 	.byte	0x04, 0x0a
        /*0066*/ 	.short	(.L_43 - .L_42)
	.align		4
.L_42:
        /*0068*/ 	.word	index@(.nv.constant0._Z29BitonicSort_shared_batched_4xPiii)
        /*006c*/ 	.short	0x0380
        /*006e*/ 	.short	0x0010


	//----- nvinfo : EIATTR_SW_WAR
	.align		4
.L_43:
        /*0070*/ 	.byte	0x04, 0x36
        /*0072*/ 	.short	(.L_45 - .L_44)
.L_44:
        /*0074*/ 	.word	0x00000008
.L_45:


//--------------------- .nv.info._Z29BitonicSort_shared_batched_2xPiii --------------------------
	.section	.nv.info._Z29BitonicSort_shared_batched_2xPiii,"",@"SHT_CUDA_INFO"
	.sectionflags	@""
	.align	4


	//----- nvinfo : EIATTR_CUDA_API_VERSION
	.align		4
        /*0000*/ 	.byte	0x04, 0x37
        /*0002*/ 	.short	(.L_47 - .L_46)
.L_46:
        /*0004*/ 	.word	0x00000082


	//----- nvinfo : EIATTR_KPARAM_INFO
	.align		4
.L_47:
        /*0008*/ 	.byte	0x04, 0x17
        /*000a*/ 	.short	(.L_49 - .L_48)
.L_48:
        /*000c*/ 	.word	0x00000000
        /*0010*/ 	.short	0x0002
        /*0012*/ 	.short	0x000c
        /*0014*/ 	.byte	0x00, 0xf0, 0x11, 0x00


	//----- nvinfo : EIATTR_KPARAM_INFO
	.align		4
.L_49:
        /*0018*/ 	.byte	0x04, 0x17
        /*001a*/ 	.short	(.L_51 - .L_50)
.L_50:
        /*001c*/ 	.word	0x00000000
        /*0020*/ 	.short	0x0001
        /*0022*/ 	.short	0x0008
        /*0024*/ 	.byte	0x00, 0xf0, 0x11, 0x00


	//----- nvinfo : EIATTR_KPARAM_INFO
	.align		4
.L_51:
        /*0028*/ 	.byte	0x04, 0x17
        /*002a*/ 	.short	(.L_53 - .L_52)
.L_52:
        /*002c*/ 	.word	0x00000000
        /*0030*/ 	.short	0x0000
        /*0032*/ 	.short	0x0000
        /*0034*/ 	.byte	0x00, 0xf5, 0x21, 0x00


	//----- nvinfo : EIATTR_SPARSE_MMA_MASK
	.align		4
.L_53:
        /*0038*/ 	.byte	0x03, 0x50
        /*003a*/ 	.short	0x0000


	//----- nvinfo : EIATTR_MAXREG_COUNT
	.align		4
        /*003c*/ 	.byte	0x03, 0x1b
        /*003e*/ 	.short	0x00ff


	//----- nvinfo : EIATTR_NUM_BARRIERS
	.align		4
        /*0040*/ 	.byte	0x02, 0x4c
        /*0042*/ 	.byte	0x01
	.zero		1


	//----- nvinfo : EIATTR_MERCURY_ISA_VERSION
	.align		4
        /*0044*/ 	.byte	0x03, 0x5f
        /*0046*/ 	.short	0x0101


	//----- nvinfo : EIATTR_VRC_CTA_INIT_COUNT
	.align		4
        /*0048*/ 	.byte	0x02, 0x4a
	.zero		1
	.zero		1


	//----- nvinfo : EIATTR_EXIT_INSTR_OFFSETS
	.align		4
        /*004c*/ 	.byte	0x04, 0x1c
        /*004e*/ 	.short	(.L_55 - .L_54)


	//   ....[0]....
.L_54:
        /*0050*/ 	.word	0x00000430


	//   ....[1]....
        /*0054*/ 	.word	0x00000460


	//----- nvinfo : EIATTR_CRS_STACK_SIZE
	.align		4
.L_55:
        /*0058*/ 	.byte	0x04, 0x1e
        /*005a*/ 	.short	(.L_57 - .L_56)
.L_56:
        /*005c*/ 	.word	0x00000000


	//----- nvinfo : EIATTR_CBANK_PARAM_SIZE
	.align		4
.L_57:
        /*0060*/ 	.byte	0x03, 0x19
        /*0062*/ 	.short	0x0010


	//----- nvinfo : EIATTR_PARAM_CBANK
	.align		4
        /*0064*/ 	.byte	0x04, 0x0a
        /*0066*/ 	.short	(.L_59 - .L_58)
	.align		4
.L_58:
        /*0068*/ 	.word	index@(.nv.constant0._Z29BitonicSort_shared_batched_2xPiii)
        /*006c*/ 	.short	0x0380
        /*006e*/ 	.short	0x0010


	//----- nvinfo : EIATTR_SW_WAR
	.align		4
.L_59:
        /*0070*/ 	.byte	0x04, 0x36
        /*0072*/ 	.short	(.L_61 - .L_60)
.L_60:
        /*0074*/ 	.word	0x00000008
.L_61:


//--------------------- .nv.info._Z26BitonicSort_shared_batchedPiii --------------------------
	.section	.nv.info._Z26BitonicSort_shared_batchedPiii,"",@"SHT_CUDA_INFO"
	.sectionflags	@""
	.align	4


	//----- nvinfo : EIATTR_CUDA_API_VERSION
	.align		4
        /*0000*/ 	.byte	0x04, 0x37
        /*0002*/ 	.short	(.L_63 - .L_62)
.L_62:
        /*0004*/ 	.word	0x00000082


	//----- nvinfo : EIATTR_KPARAM_INFO
	.align		4
.L_63:
        /*0008*/ 	.byte	0x04, 0x17
        /*000a*/ 	.short	(.L_65 - .L_64)
.L_64:
        /*000c*/ 	.word	0x00000000
        /*0010*/ 	.short	0x0002
        /*0012*/ 	.short	0x000c
        /*0014*/ 	.byte	0x00, 0xf0, 0x11, 0x00


	//----- nvinfo : EIATTR_KPARAM_INFO
	.align		4
.L_65:
        /*0018*/ 	.byte	0x04, 0x17
        /*001a*/ 	.short	(.L_67 - .L_66)
.L_66:
        /*001c*/ 	.word	0x00000000
        /*0020*/ 	.short	0x0001
        /*0022*/ 	.short	0x0008
        /*0024*/ 	.byte	0x00, 0xf0, 0x11, 0x00


	//----- nvinfo : EIATTR_KPARAM_INFO
	.align		4
.L_67:
        /*0028*/ 	.byte	0x04, 0x17
        /*002a*/ 	.short	(.L_69 - .L_68)
.L_68:
        /*002c*/ 	.word	0x00000000
        /*0030*/ 	.short	0x0000
        /*0032*/ 	.short	0x0000
        /*0034*/ 	.byte	0x00, 0xf5, 0x21, 0x00


	//----- nvinfo : EIATTR_SPARSE_MMA_MASK
	.align		4
.L_69:
        /*0038*/ 	.byte	0x03, 0x50
        /*003a*/ 	.short	0x0000


	//----- nvinfo : EIATTR_MAXREG_COUNT
	.align		4
        /*003c*/ 	.byte	0x03, 0x1b
        /*003e*/ 	.short	0x00ff


	//----- nvinfo : EIATTR_NUM_BARRIERS
	.align		4
        /*0040*/ 	.byte	0x02, 0x4c
        /*0042*/ 	.byte	0x01
	.zero		1


	//----- nvinfo : EIATTR_MERCURY_ISA_VERSION
	.align		4
        /*0044*/ 	.byte	0x03, 0x5f
        /*0046*/ 	.short	0x0101


	//----- nvinfo : EIATTR_VRC_CTA_INIT_COUNT
	.align		4
        /*0048*/ 	.byte	0x02, 0x4a
	.zero		1
	.zero		1


	//----- nvinfo : EIATTR_EXIT_INSTR_OFFSETS
	.align		4
        /*004c*/ 	.byte	0x04, 0x1c
        /*004e*/ 	.short	(.L_71 - .L_70)


	//   ....[0]....
.L_70:
        /*0050*/ 	.word	0x00000b50


	//   ....[1]....
        /*0054*/ 	.word	0x00000b80


	//----- nvinfo : EIATTR_CRS_STACK_SIZE
	.align		4
.L_71:
        /*0058*/ 	.byte	0x04, 0x1e
        /*005a*/ 	.short	(.L_73 - .L_72)
.L_72:
        /*005c*/ 	.word	0x00000000


	//----- nvinfo : EIATTR_CBANK_PARAM_SIZE
	.align		4
.L_73:
        /*0060*/ 	.byte	0x03, 0x19
        /*0062*/ 	.short	0x0010


	//----- nvinfo : EIATTR_PARAM_CBANK
	.align		4
        /*0064*/ 	.byte	0x04, 0x0a
        /*0066*/ 	.short	(.L_75 - .L_74)
	.align		4
.L_74:
        /*0068*/ 	.word	index@(.nv.constant0._Z26BitonicSort_shared_batchedPiii)
        /*006c*/ 	.short	0x0380
        /*006e*/ 	.short	0x0010


	//----- nvinfo : EIATTR_SW_WAR
	.align		4
.L_75:
        /*0070*/ 	.byte	0x04, 0x36
        /*0072*/ 	.short	(.L_77 - .L_76)
.L_76:
        /*0074*/ 	.word	0x00000008
.L_77:


//--------------------- .nv.info._Z18BitonicSort_sharedPiiii --------------------------
	.section	.nv.info._Z18BitonicSort_sharedPiiii,"",@"SHT_CUDA_INFO"
	.sectionflags	@""
	.align	4


	//----- nvinfo : EIATTR_CUDA_API_VERSION
	.align		4
        /*0000*/ 	.byte	0x04, 0x37
        /*0002*/ 	.short	(.L_79 - .L_78)
.L_78:
        /*0004*/ 	.word	0x00000082


	//----- nvinfo : EIATTR_KPARAM_INFO
	.align		4
.L_79:
        /*0008*/ 	.byte	0x04, 0x17
        /*000a*/ 	.short	(.L_81 - .L_80)
.L_80:
        /*000c*/ 	.word	0x00000000
        /*0010*/ 	.short	0x0003
        /*0012*/ 	.short	0x0010
        /*0014*/ 	.byte	0x00, 0xf0, 0x11, 0x00


	//----- nvinfo : EIATTR_KPARAM_INFO
	.align		4
.L_81:
        /*0018*/ 	.byte	0x04, 0x17
        /*001a*/ 	.short	(.L_83 - .L_82)
.L_82:
        /*001c*/ 	.word	0x00000000
        /*0020*/ 	.short	0x0002
        /*0022*/ 	.short	0x000c
        /*0024*/ 	.byte	0x00, 0xf0, 0x11, 0x00


	//----- nvinfo : EIATTR_KPARAM_INFO
	.align		4
.L_83:
        /*0028*/ 	.byte	0x04, 0x17
        /*002a*/ 	.short	(.L_85 - .L_84)
.L_84:
        /*002c*/ 	.word	0x00000000
        /*0030*/ 	.short	0x0001
        /*0032*/ 	.short	0x0008
        /*0034*/ 	.byte	0x00, 0xf0, 0x11, 0x00


	//----- nvinfo : EIATTR_KPARAM_INFO
	.align		4
.L_85:
        /*0038*/ 	.byte	0x04, 0x17
        /*003a*/ 	.short	(.L_87 - .L_86)
.L_86:
        /*003c*/ 	.word	0x00000000
        /*0040*/ 	.short	0x0000
        /*0042*/ 	.short	0x0000
        /*0044*/ 	.byte	0x00, 0xf5, 0x21, 0x00


	//----- nvinfo : EIATTR_SPARSE_MMA_MASK
	.align		4
.L_87:
        /*0048*/ 	.byte	0x03, 0x50
        /*004a*/ 	.short	0x0000


	//----- nvinfo : EIATTR_MAXREG_COUNT
	.align		4
        /*004c*/ 	.byte	0x03, 0x1b
        /*004e*/ 	.short	0x00ff


	//----- nvinfo : EIATTR_NUM_BARRIERS
	.align		4
        /*0050*/ 	.byte	0x02, 0x4c
        /*0052*/ 	.byte	0x01
	.zero		1


	//----- nvinfo : EIATTR_MERCURY_ISA_VERSION
	.align		4
        /*0054*/ 	.byte	0x03, 0x5f
        /*0056*/ 	.short	0x0101


	//----- nvinfo : EIATTR_VRC_CTA_INIT_COUNT
	.align		4
        /*0058*/ 	.byte	0x02, 0x4a
	.zero		1
	.zero		1


	//----- nvinfo : EIATTR_EXIT_INSTR_OFFSETS
	.align		4
        /*005c*/ 	.byte	0x04, 0x1c
        /*005e*/ 	.short	(.L_89 - .L_88)


	//   ....[0]....
.L_88:
        /*0060*/ 	.word	0x00000070


	//   ....[1]....
        /*0064*/ 	.word	0x000003f0


	//----- nvinfo : EIATTR_CRS_STACK_SIZE
	.align		4
.L_89:
        /*0068*/ 	.byte	0x04, 0x1e
        /*006a*/ 	.short	(.L_91 - .L_90)
.L_90:
        /*006c*/ 	.word	0x00000000


	//----- nvinfo : EIATTR_CBANK_PARAM_SIZE
	.align		4
.L_91:
        /*0070*/ 	.byte	0x03, 0x19
        /*0072*/ 	.short	0x0014


	//----- nvinfo : EIATTR_PARAM_CBANK
	.align		4
        /*0074*/ 	.byte	0x04, 0x0a
        /*0076*/ 	.short	(.L_93 - .L_92)
	.align		4
.L_92:
        /*0078*/ 	.word	index@(.nv.constant0._Z18BitonicSort_sharedPiiii)
        /*007c*/ 	.short	0x0380
        /*007e*/ 	.short	0x0014


	//----- nvinfo : EIATTR_SW_WAR
	.align		4
.L_93:
        /*0080*/ 	.byte	0x04, 0x36
        /*0082*/ 	.short	(.L_95 - .L_94)
.L_94:
        /*0084*/ 	.word	0x00000008
.L_95:


//--------------------- .nv.info._Z18BitonicSort_globalPiiii --------------------------
	.section	.nv.info._Z18BitonicSort_globalPiiii,"",@"SHT_CUDA_INFO"
	.sectionflags	@""
	.align	4


	//----- nvinfo : EIATTR_CUDA_API_VERSION
	.align		4
        /*0000*/ 	.byte	0x04, 0x37
        /*0002*/ 	.short	(.L_97 - .L_96)
.L_96:
        /*0004*/ 	.word	0x00000082


	//----- nvinfo : EIATTR_KPARAM_INFO
	.align		4
.L_97:
        /*0008*/ 	.byte	0x04, 0x17
        /*000a*/ 	.short	(.L_99 - .L_98)
.L_98:
        /*000c*/ 	.word	0x00000000
        /*0010*/ 	.short	0x0003
        /*0012*/ 	.short	0x0010
        /*0014*/ 	.byte	0x00, 0xf0, 0x11, 0x00


	//----- nvinfo : EIATTR_KPARAM_INFO
	.align		4
.L_99:
        /*0018*/ 	.byte	0x04, 0x17
        /*001a*/ 	.short	(.L_101 - .L_100)
.L_100:
        /*001c*/ 	.word	0x00000000
        /*0020*/ 	.short	0x0002
        /*0022*/ 	.short	0x000c
        /*0024*/ 	.byte	0x00, 0xf0, 0x11, 0x00


	//----- nvinfo : EIATTR_KPARAM_INFO
	.align		4
.L_101:
        /*0028*/ 	.byte	0x04, 0x17
        /*002a*/ 	.short	(.L_103 - .L_102)
.L_102:
        /*002c*/ 	.word	0x00000000
        /*0030*/ 	.short	0x0001
        /*0032*/ 	.short	0x0008
        /*0034*/ 	.byte	0x00, 0xf0, 0x11, 0x00


	//----- nvinfo : EIATTR_KPARAM_INFO
	.align		4
.L_103:
        /*0038*/ 	.byte	0x04, 0x17
        /*003a*/ 	.short	(.L_105 - .L_104)
.L_104:
        /*003c*/ 	.word	0x00000000
        /*0040*/ 	.short	0x0000
        /*0042*/ 	.short	0x0000
        /*0044*/ 	.byte	0x00, 0xf5, 0x21, 0x00


	//----- nvinfo : EIATTR_SPARSE_MMA_MASK
	.align		4
.L_105:
        /*0048*/ 	.byte	0x03, 0x50
        /*004a*/ 	.short	0x0000


	//----- nvinfo : EIATTR_MAXREG_COUNT
	.align		4
        /*004c*/ 	.byte	0x03, 0x1b
        /*004e*/ 	.short	0x0020


	//----- nvinfo : EIATTR_MERCURY_ISA_VERSION
	.align		4
        /*0050*/ 	.byte	0x03, 0x5f
        /*0052*/ 	.short	0x0101


	//----- nvinfo : EIATTR_VRC_CTA_INIT_COUNT
	.align		4
        /*0054*/ 	.byte	0x02, 0x4a
	.zero		1
	.zero		1


	//----- nvinfo : EIATTR_EXIT_INSTR_OFFSETS
	.align		4
        /*0058*/ 	.byte	0x04, 0x1c
        /*005a*/ 	.short	(.L_107 - .L_106)


	//   ....[0]....
.L_106:
        /*005c*/ 	.word	0x00000090


	//   ....[1]....
        /*0060*/ 	.word	0x000001f0


	//   ....[2]....
        /*0064*/ 	.word	0x00000310


	//----- nvinfo : EIATTR_MAX_THREADS
	.align		4
.L_107:
        /*0068*/ 	.byte	0x04, 0x05
        /*006a*/ 	.short	(.L_109 - .L_108)
.L_108:
        /*006c*/ 	.word	0x00000400
        /*0070*/ 	.word	0x00000001
        /*0074*/ 	.word	0x00000001


	//----- nvinfo : EIATTR_CRS_STACK_SIZE
	.align		4
.L_109:
        /*0078*/ 	.byte	0x04, 0x1e
        /*007a*/ 	.short	(.L_111 - .L_110)
.L_110:
        /*007c*/ 	.word	0x00000000


	//----- nvinfo : EIATTR_CBANK_PARAM_SIZE
	.align		4
.L_111:
        /*0080*/ 	.byte	0x03, 0x19
        /*0082*/ 	.short	0x0014


	//----- nvinfo : EIATTR_PARAM_CBANK
	.align		4
        /*0084*/ 	.byte	0x04, 0x0a
        /*0086*/ 	.short	(.L_113 - .L_112)
	.align		4
.L_112:
        /*0088*/ 	.word	index@(.nv.constant0._Z18BitonicSort_globalPiiii)
        /*008c*/ 	.short	0x0380
        /*008e*/ 	.short	0x0014


	//----- nvinfo : EIATTR_SW_WAR
	.align		4
.L_113:
        /*0090*/ 	.byte	0x04, 0x36
        /*0092*/ 	.short	(.L_115 - .L_114)
.L_114:
        /*0094*/ 	.word	0x00000008
.L_115:


//--------------------- .nv.callgraph             --------------------------
	.section	.nv.callgraph,"",@"SHT_CUDA_CALLGRAPH"
	.align	4
	.sectionentsize	8
	.align		4
        /*0000*/ 	.word	0x00000000
	.align		4
        /*0004*/ 	.word	0xffffffff
	.align		4
        /*0008*/ 	.word	0x00000000
	.align		4
        /*000c*/ 	.word	0xfffffffe
	.align		4
        /*0010*/ 	.word	0x00000000
	.align		4
        /*0014*/ 	.word	0xfffffffd
	.align		4
        /*0018*/ 	.word	0x00000000
	.align		4
        /*001c*/ 	.word	0xfffffffc


//--------------------- .text._Z29BitonicSort_shared_batched_4xPiii --------------------------
	.section	.text._Z29BitonicSort_shared_batched_4xPiii,"ax",@progbits
	.align	128
        .global         _Z29BitonicSort_shared_batched_4xPiii
        .type           _Z29BitonicSort_shared_batched_4xPiii,@function
        .size           _Z29BitonicSort_shared_batched_4xPiii,(.L_x_49 - _Z29BitonicSort_shared_batched_4xPiii)
        .other          _Z29BitonicSort_shared_batched_4xPiii,@"STO_CUDA_ENTRY STV_DEFAULT"
_Z29BitonicSort_shared_batched_4xPiii:
.text._Z29BitonicSort_shared_batched_4xPiii:
[----:B------:R-:W-:Y:S01]  /*0000*/  LDC R1, c[0x0][0x37c] ;  /* 0x0000df00ff017b82 */ /* 0x000fe20000000800 */
[----:B------:R-:W0:Y:S01]  /*0010*/  S2R R0, SR_CTAID.X ;  /* 0x0000000000007919 */ /* 0x000e220000002500 */
[----:B------:R-:W1:Y:S06]  /*0020*/  LDCU UR10, c[0x0][0x360] ;  /* 0x00006c00ff0a77ac */ /* 0x000e6c0008000800 */
[----:B------:R-:W2:Y:S01]  /*0030*/  LDC.64 R2, c[0x0][0x380] ;  /* 0x0000e000ff027b82 */ /* 0x000ea20000000a00 */
[----:B------:R-:W-:Y:S01]  /*0040*/  IMAD.MOV.U32 R17, RZ, RZ, 0x7fffffff ;  /* 0x7fffffffff117424 */ /* 0x000fe200078e00ff */
[----:B------:R-:W0:Y:S01]  /*0050*/  S2R R11, SR_TID.X ;  /* 0x00000000000b7919 */ /* 0x000e220000002100 */
[----:B------:R-:W3:Y:S01]  /*0060*/  LDCU UR4, c[0x0][0x38c] ;  /* 0x00007180ff0477ac */ /* 0x000ee20008000800 */
[----:B------:R-:W-:-:S02]  /*0070*/  IMAD.MOV.U32 R19, RZ, RZ, 0x7fffffff ;  /* 0x7fffffffff137424 */ /* 0x000fc400078e00ff */
[----:B------:R-:W-:Y:S01]  /*0080*/  IMAD.MOV.U32 R21, RZ, RZ, 0x7fffffff ;  /* 0x7fffffffff157424 */ /* 0x000fe200078e00ff */
[----:B------:R-:W4:Y:S01]  /*0090*/  LDCU.64 UR8, c[0x0][0x358] ;  /* 0x00006b00ff0877ac */ /* 0x000f220008000a00 */
[----:B------:R-:W-:Y:S01]  /*00a0*/  IMAD.MOV.U32 R23, RZ, RZ, 0x7fffffff ;  /* 0x7fffffffff177424 */ /* 0x000fe200078e00ff */
[----:B-1----:R-:W-:-:S06]  /*00b0*/  USHF.L.U32 UR7, UR10, 0x2, URZ ;  /* 0x000000020a077899 */ /* 0x002fcc00080006ff */
[----:B0-----:R-:W-:-:S04]  /*00c0*/  IMAD R15, R0, UR7, R11 ;  /* 0x00000007000f7c24 */ /* 0x001fc8000f8e020b */
[C---:B------:R-:W-:Y:S01]  /*00d0*/  VIADD R14, R15.reuse, UR10 ;  /* 0x0000000a0f0e7c36 */ /* 0x040fe20008000000 */
[C---:B---3--:R-:W-:Y:S01]  /*00e0*/  ISETP.GE.AND P0, PT, R15.reuse, UR4, PT ;  /* 0x000000040f007c0c */ /* 0x048fe2000bf06270 */
[----:B--2---:R-:W-:-:S03]  /*00f0*/  IMAD.WIDE R8, R15, 0x4, R2 ;  /* 0x000000040f087825 */ /* 0x004fc600078e0202 */
[C---:B------:R-:W-:Y:S01]  /*0100*/  ISETP.GE.AND P1, PT, R14.reuse, UR4, PT ;  /* 0x000000040e007c0c */ /* 0x040fe2000bf26270 */
[C---:B------:R-:W-:Y:S02]  /*0110*/  VIADD R13, R14.reuse, UR10 ;  /* 0x0000000a0e0d7c36 */ /* 0x040fe40008000000 */
[----:B------:R-:W-:-:S03]  /*0120*/  IMAD.WIDE R6, R14, 0x4, R2 ;  /* 0x000000040e067825 */ /* 0x000fc600078e0202 */
[C---:B------:R-:W-:Y:S01]  /*0130*/  ISETP.GE.AND P2, PT, R13.reuse, UR4, PT ;  /* 0x000000040d007c0c */ /* 0x040fe2000bf46270 */
[C---:B------:R-:W-:Y:S02]  /*0140*/  VIADD R0, R13.reuse, UR10 ;  /* 0x0000000a0d007c36 */ /* 0x040fe40008000000 */
[--C-:B------:R-:W-:Y:S01]  /*0150*/  IMAD.WIDE R4, R13, 0x4, R2.reuse ;  /* 0x000000040d047825 */ /* 0x100fe200078e0202 */
[----:B----4-:R-:W2:Y:S02]  /*0160*/  @!P0 LDG.E R17, desc[UR8][R8.64] ;  /* 0x0000000808118981 */ /* 0x010ea4000c1e1900 */
[C---:B------:R-:W-:Y:S01]  /*0170*/  ISETP.GE.AND P3, PT, R0.reuse, UR4, PT ;  /* 0x0000000400007c0c */ /* 0x040fe2000bf66270 */
[----:B------:R-:W-:Y:S01]  /*0180*/  IMAD.WIDE R2, R0, 0x4, R2 ;  /* 0x0000000400027825 */ /* 0x000fe200078e0202 */
[----:B------:R-:W3:Y:S05]  /*0190*/  @!P1 LDG.E R19, desc[UR8][R6.64] ;  /* 0x0000000806139981 */ /* 0x000eea000c1e1900 */
[----:B------:R-:W4:Y:S06]  /*01a0*/  @!P2 LDG.E R21, desc[UR8][R4.64] ;  /* 0x000000080415a981 */ /* 0x000f2c000c1e1900 */
[----:B------:R-:W5:Y:S01]  /*01b0*/  @!P3 LDG.E R23, desc[UR8][R2.64] ;  /* 0x000000080217b981 */ /* 0x000f62000c1e1900 */
[----:B------:R-:W0:Y:S01]  /*01c0*/  S2UR UR5, SR_CgaCtaId ;  /* 0x00000000000579c3 */ /* 0x000e220000008800 */
[----:B------:R-:W-:Y:S01]  /*01d0*/  UMOV UR4, 0x400 ;  /* 0x0000040000047882 */ /* 0x000fe20000000000 */
[----:B------:R-:W-:-:S02]  /*01e0*/  USHF.L.U32 UR6, UR10, 0x1, URZ ;  /* 0x000000010a067899 */ /* 0x000fc400080006ff */
[----:B0-----:R-:W-:Y:S01]  /*01f0*/  ULEA UR4, UR5, UR4, 0x18 ;  /* 0x0000000405047291 */ /* 0x001fe2000f8ec0ff */
[----:B------:R-:W0:Y:S05]  /*0200*/  LDCU UR5, c[0x0][0x388] ;  /* 0x00007100ff0577ac */ /* 0x000e2a0008000800 */
[----:B------:R-:W-:-:S05]  /*0210*/  LEA R16, R11, UR4, 0x2 ;  /* 0x000000040b107c11 */ /* 0x000fca000f8e10ff */
[----:B------:R-:W-:-:S04]  /*0220*/  VIADD R12, R16, UR7 ;  /* 0x00000007100c7c36 */ /* 0x000fc80008000000 */
[----:B------:R-:W-:Y:S01]  /*0230*/  VIADD R10, R12, UR7 ;  /* 0x000000070c0a7c36 */ /* 0x000fe20008000000 */
[----:B0-----:R-:W-:-:S04]  /*0240*/  USHF.R.S32.HI UR5, URZ, 0x1, UR5 ;  /* 0x00000001ff057899 */ /* 0x001fc80008011405 */
[----:B------:R-:W-:-:S04]  /*0250*/  UISETP.LT.AND UP0, UPT, UR5, UR6, UPT ;  /* 0x000000060500728c */ /* 0x000fc8000bf01270 */
[----:B------:R-:W-:Y:S02]  /*0260*/  USEL UR6, UR5, UR6, UP0 ;  /* 0x0000000605067287 */ /* 0x000fe40008000000 */
[----:B------:R-:W-:Y:S01]  /*0270*/  UISETP.GE.AND UP0, UPT, UR5, 0x1, UPT ;  /* 0x000000010500788c */ /* 0x000fe2000bf06270 */
[----:B--2---:R0:W-:Y:S04]  /*0280*/  STS [R16], R17 ;  /* 0x0000001110007388 */ /* 0x0041e80000000800 */
[----:B---3--:R0:W-:Y:S04]  /*0290*/  STS [R16+UR7], R19 ;  /* 0x0000001310007988 */ /* 0x0081e80008000807 */
[----:B----4-:R0:W-:Y:S04]  /*02a0*/  STS [R12+UR7], R21 ;  /* 0x000000150c007988 */ /* 0x0101e80008000807 */
[----:B-----5:R0:W-:Y:S01]  /*02b0*/  STS [R10+UR7], R23 ;  /* 0x000000170a007988 */ /* 0x0201e20008000807 */
[----:B------:R-:W-:Y:S06]  /*02c0*/  BAR.SYNC.DEFER_BLOCKING 0x0 ;  /* 0x0000000000007b1d */ /* 0x000fec0000010000 */
[----:B------:R-:W-:Y:S05]  /*02d0*/  BRA.U !UP0, `(.L_x_0) ;  /* 0x0000000108f07547 */ /* 0x000fea000b800000 */
[----:B0-----:R-:W-:Y:S01]  /*02e0*/  VIADD R19, R11, UR10 ;  /* 0x0000000a0b137c36 */ /* 0x001fe20008000000 */
[----:B------:R-:W0:Y:S03]  /*02f0*/  LDCU UR11, c[0x0][0x388] ;  /* 0x00007100ff0b77ac */ /* 0x000e260008000800 */
[----:B------:R-:W-:-:S04]  /*0300*/  VIADD R18, R19, UR10 ;  /* 0x0000000a13127c36 */ /* 0x000fc80008000000 */
[----:B------:R-:W-:-:S07]  /*0310*/  VIADD R17, R18, UR10 ;  /* 0x0000000a12117c36 */ /* 0x000fce0008000000 */
.L_x_9:
[----:B0-----:R-:W-:Y:S01]  /*0320*/  LOP3.LUT R20, R11, UR6, RZ, 0x3c, !PT ;  /* 0x000000060b147c12 */ /* 0x001fe2000f8e3cff */
[----:B------:R-:W-:Y:S01]  /*0330*/  BSSY.RECONVERGENT B0, `(.L_x_1) ;  /* 0x000000e000007945 */ /* 0x000fe20003800200 */
[----:B------:R-:W-:Y:S02]  /*0340*/  LOP3.LUT R22, R19, UR6, RZ, 0x3c, !PT ;  /* 0x0000000613167c12 */ /* 0x000fe4000f8e3cff */
[----:B------:R-:W-:Y:S02]  /*0350*/  ISETP.GE.AND P0, PT, R11, R20, PT ;  /* 0x000000140b00720c */ /* 0x000fe40003f06270 */
[C---:B------:R-:W-:Y:S02]  /*0360*/  LOP3.LUT R25, R18.reuse, UR6, RZ, 0x3c, !PT ;  /* 0x0000000612197c12 */ /* 0x040fe4000f8e3cff */
[----:B------:R-:W-:Y:S02]  /*0370*/  ISETP.GE.AND P2, PT, R19, R22, PT ;  /* 0x000000161300720c */ /* 0x000fe40003f46270 */
[----:B------:R-:W-:-:S07]  /*0380*/  ISETP.GE.AND P1, PT, R18, R25, PT ;  /* 0x000000191200720c */ /* 0x000fce0003f26270 */
[----:B------:R-:W-:Y:S06]  /*0390*/  @P0 BRA `(.L_x_2) ;  /* 0x00000000001c0947 */ /* 0x000fec0003800000 */
[----:B------:R-:W-:Y:S02]  /*03a0*/  LEA R21, R20, UR4, 0x2 ;  /* 0x0000000414157c11 */ /* 0x000fe4000f8e10ff */
[----:B------:R-:W-:Y:S01]  /*03b0*/  LDS R20, [R16] ;  /* 0x0000000010147984 */ /* 0x000fe20000000800 */
[----:B0-----:R-:W-:-:S03]  /*03c0*/  LOP3.LUT P0, RZ, R15, UR11, RZ, 0xc0, !PT ;  /* 0x0000000b0fff7c12 */ /* 0x001fc6000f80c0ff */
[----:B------:R-:W0:Y:S02]  /*03d0*/  LDS R23, [R21] ;  /* 0x0000000015177984 */ /* 0x000e240000000800 */
[----:B0-----:R-:W-:-:S13]  /*03e0*/  ISETP.GT.XOR P0, PT, R20, R23, P0 ;  /* 0x000000171400720c */ /* 0x001fda0000704a70 */
[----:B------:R1:W-:Y:S04]  /*03f0*/  @P0 STS [R16], R23 ;  /* 0x0000001710000388 */ /* 0x0003e80000000800 */
[----:B------:R1:W-:Y:S02]  /*0400*/  @P0 STS [R21], R20 ;  /* 0x0000001415000388 */ /* 0x0003e40000000800 */
.L_x_2:
[----:B0-----:R-:W-:Y:S05]  /*0410*/  BSYNC.RECONVERGENT B0 ;  /* 0x0000000000007941 */ /* 0x001fea0003800200 */
.L_x_1:
[----:B------:R-:W-:Y:S06]  /*0420*/  BAR.SYNC.DEFER_BLOCKING 0x0 ;  /* 0x0000000000007b1d */ /* 0x000fec0000010000 */
[----:B------:R-:W-:Y:S04]  /*0430*/  BSSY.RECONVERGENT B0, `(.L_x_3) ;  /* 0x0000009000007945 */ /* 0x000fe80003800200 */
[----:B------:R-:W-:Y:S05]  /*0440*/  @P2 BRA `(.L_x_4) ;  /* 0x00000000001c2947 */ /* 0x000fea0003800000 */
[----:B-1----:R-:W-:Y:S01]  /*0450*/  LEA R21, R22, UR4, 0x2 ;  /* 0x0000000416157c11 */ /* 0x002fe2000f8e10ff */
[----:B------:R-:W-:Y:S01]  /*0460*/  LDS R20, [R16+UR7] ;  /* 0x0000000710147984 */ /* 0x000fe20008000800 */
[----:B------:R-:W-:-:S03]  /*0470*/  LOP3.LUT P0, RZ, R14, UR11, RZ, 0xc0, !PT ;  /* 0x0000000b0eff7c12 */ /* 0x000fc6000f80c0ff */
[----:B------:R-:W0:Y:S02]  /*0480*/  LDS R23, [R21] ;  /* 0x0000000015177984 */ /* 0x000e240000000800 */
[----:B0-----:R-:W-:-:S13]  /*0490*/  ISETP.GT.XOR P0, PT, R20, R23, P0 ;  /* 0x000000171400720c */ /* 0x001fda0000704a70 */
[----:B------:R0:W-:Y:S04]  /*04a0*/  @P0 STS [R16+UR7], R23 ;  /* 0x0000001710000988 */ /* 0x0001e80008000807 */
[----:B------:R0:W-:Y:S02]  /*04b0*/  @P0 STS [R21], R20 ;  /* 0x0000001415000388 */ /* 0x0001e40000000800 */
.L_x_4:
[----:B------:R-:W-:Y:S05]  /*04c0*/  BSYNC.RECONVERGENT B0 ;  /* 0x0000000000007941 */ /* 0x000fea0003800200 */
.L_x_3:
[----:B------:R-:W-:Y:S06]  /*04d0*/  BAR.SYNC.DEFER_BLOCKING 0x0 ;  /* 0x0000000000007b1d */ /* 0x000fec0000010000 */
[----:B------:R-:W-:Y:S04]  /*04e0*/  BSSY.RECONVERGENT B0, `(.L_x_5) ;  /* 0x0000009000007945 */ /* 0x000fe80003800200 */
[----:B------:R-:W-:Y:S05]  /*04f0*/  @P1 BRA `(.L_x_6) ;  /* 0x00000000001c1947 */ /* 0x000fea0003800000 */
[----:B------:R-:W-:Y:S01]  /*0500*/  LEA R25, R25, UR4, 0x2 ;  /* 0x0000000419197c11 */ /* 0x000fe2000f8e10ff */
[----:B01----:R-:W-:Y:S01]  /*0510*/  LDS R20, [R12+UR7] ;  /* 0x000000070c147984 */ /* 0x003fe20008000800 */
[----:B------:R-:W-:-:S03]  /*0520*/  LOP3.LUT P0, RZ, R13, UR11, RZ, 0xc0, !PT ;  /* 0x0000000b0dff7c12 */ /* 0x000fc6000f80c0ff */
[----:B------:R-:W0:Y:S02]  /*0530*/  LDS R21, [R25] ;  /* 0x0000000019157984 */ /* 0x000e240000000800 */
[----:B0-----:R-:W-:-:S13]  /*0540*/  ISETP.GT.XOR P0, PT, R20, R21, P0 ;  /* 0x000000151400720c */ /* 0x001fda0000704a70 */
[----:B------:R2:W-:Y:S04]  /*0550*/  @P0 STS [R12+UR7], R21 ;  /* 0x000000150c000988 */ /* 0x0005e80008000807 */
[----:B------:R2:W-:Y:S02]  /*0560*/  @P0 STS [R25], R20 ;  /* 0x0000001419000388 */ /* 0x0005e40000000800 */
.L_x_6:
[----:B------:R-:W-:Y:S05]  /*0570*/  BSYNC.RECONVERGENT B0 ;  /* 0x0000000000007941 */ /* 0x000fea0003800200 */
.L_x_5:
[C---:B012---:R-:W-:Y:S01]  /*0580*/  LOP3.LUT R20, R17.reuse, UR6, RZ, 0x3c, !PT ;  /* 0x0000000611147c12 */ /* 0x047fe2000f8e3cff */
[----:B------:R-:W-:Y:S03]  /*0590*/  BAR.SYNC.DEFER_BLOCKING 0x0 ;  /* 0x0000000000007b1d */ /* 0x000fe60000010000 */
[----:B------:R-:W-:-:S03]  /*05a0*/  ISETP.GE.AND P0, PT, R17, R20, PT ;  /* 0x000000141100720c */ /* 0x000fc60003f06270 */
[----:B------:R-:W-:Y:S10]  /*05b0*/  BSSY.RECONVERGENT B0, `(.L_x_7) ;  /* 0x0000009000007945 */ /* 0x000ff40003800200 */
[----:B------:R-:W-:Y:S05]  /*05c0*/  @P0 BRA `(.L_x_8) ;  /* 0x00000000001c0947 */ /* 0x000fea0003800000 */
[----:B------:R-:W-:Y:S02]  /*05d0*/  LEA R21, R20, UR4, 0x2 ;  /* 0x0000000414157c11 */ /* 0x000fe4000f8e10ff */
[----:B------:R-:W-:Y:S01]  /*05e0*/  LDS R20, [R10+UR7] ;  /* 0x000000070a147984 */ /* 0x000fe20008000800 */
[----:B------:R-:W-:-:S03]  /*05f0*/  LOP3.LUT P0, RZ, R0, UR11, RZ, 0xc0, !PT ;  /* 0x0000000b00ff7c12 */ /* 0x000fc6000f80c0ff */
[----:B------:R-:W0:Y:S02]  /*0600*/  LDS R23, [R21] ;  /* 0x0000000015177984 */ /* 0x000e240000000800 */
[----:B0-----:R-:W-:-:S13]  /*0610*/  ISETP.GT.XOR P0, PT, R20, R23, P0 ;  /* 0x000000171400720c */ /* 0x001fda0000704a70 */
[----:B------:R0:W-:Y:S04]  /*0620*/  @P0 STS [R10+UR7], R23 ;  /* 0x000000170a000988 */ /* 0x0001e80008000807 */
[----:B------:R0:W-:Y:S02]  /*0630*/  @P0 STS [R21], R20 ;  /* 0x0000001415000388 */ /* 0x0001e40000000800 */
.L_x_8:
[----:B------:R-:W-:Y:S05]  /*0640*/  BSYNC.RECONVERGENT B0 ;  /* 0x0000000000007941 */ /* 0x000fea0003800200 */
.L_x_7:
[----:B------:R-:W-:Y:S01]  /*0650*/  BAR.SYNC.DEFER_BLOCKING 0x0 ;  /* 0x0000000000007b1d */ /* 0x000fe20000010000 */
[----:B------:R-:W-:Y:S02]  /*0660*/  UISETP.GT.U32.AND UP0, UPT, UR6, 0x1, UPT ;  /* 0x000000010600788c */ /* 0x000fe4000bf04070 */
[----:B------:R-:W-:-:S07]  /*0670*/  USHF.R.U32.HI UR5, URZ, 0x1, UR6 ;  /* 0x00000001ff057899 */ /* 0x000fce0008011606 */
[----:B------:R-:W-:Y:S01]  /*0680*/  UMOV UR6, UR5 ;  /* 0x0000000500067c82 */ /* 0x000fe20008000000 */
[----:B------:R-:W-:Y:S05]  /*0690*/  BRA.U UP0, `(.L_x_9) ;  /* 0xfffffffd00207547 */ /* 0x000fea000b83ffff */
.L_x_0:
[----:B------:R-:W1:Y:S02]  /*06a0*/  LDCU UR5, c[0x0][0x38c] ;  /* 0x00007180ff0577ac */ /* 0x000e640008000800 */
[----:B-1----:R-:W-:Y:S02]  /*06b0*/  ISETP.GE.AND P0, PT, R15, UR5, PT ;  /* 0x000000050f007c0c */ /* 0x002fe4000bf06270 */
[----:B------:R-:W-:Y:S02]  /*06c0*/  ISETP.GE.AND P1, PT, R14, UR5, PT ;  /* 0x000000050e007c0c */ /* 0x000fe4000bf26270 */
[----:B------:R-:W-:Y:S02]  /*06d0*/  ISETP.GE.AND P2, PT, R13, UR5, PT ;  /* 0x000000050d007c0c */ /* 0x000fe4000bf46270 */
[----:B------:R-:W-:-:S07]  /*06e0*/  ISETP.GE.AND P3, PT, R0, UR5, PT ;  /* 0x0000000500007c0c */ /* 0x000fce000bf66270 */
[----:B------:R-:W1:Y:S04]  /*06f0*/  @!P0 LDS R11, [R16] ;  /* 0x00000000100b8984 */ /* 0x000e680000000800 */
[----:B------:R-:W2:Y:S04]  /*0700*/  @!P1 LDS R13, [R16+UR7] ;  /* 0x00000007100d9984 */ /* 0x000ea80008000800 */
[----:B------:R-:W3:Y:S04]  /*0710*/  @!P2 LDS R15, [R12+UR7] ;  /* 0x000000070c0fa984 */ /* 0x000ee80008000800 */
[----:B-1----:R1:W-:Y:S04]  /*0720*/  @!P0 STG.E desc[UR8][R8.64], R11 ;  /* 0x0000000b08008986 */ /* 0x0023e8000c101908 */
[----:B--2---:R1:W-:Y:S04]  /*0730*/  @!P1 STG.E desc[UR8][R6.64], R13 ;  /* 0x0000000d06009986 */ /* 0x0043e8000c101908 */
[----:B---3--:R1:W-:Y:S01]  /*0740*/  @!P2 STG.E desc[UR8][R4.64], R15 ;  /* 0x0000000f0400a986 */ /* 0x0083e2000c101908 */
[----:B------:R-:W-:Y:S05]  /*0750*/  @P3 EXIT ;  /* 0x000000000000394d */ /* 0x000fea0003800000 */
[----:B-1----:R-:W1:Y:S04]  /*0760*/  LDS R5, [R10+UR7] ;  /* 0x000000070a057984 */ /* 0x002e680008000800 */
[----:B-1----:R-:W-:Y:S01]  /*0770*/  STG.E desc[UR8][R2.64], R5 ;  /* 0x0000000502007986 */ /* 0x002fe2000c101908 */
[----:B------:R-:W-:Y:S05]  /*0780*/  EXIT ;  /* 0x000000000000794d */ /* 0x000fea0003800000 */
.L_x_10:
[----:B------:R-:W-:-:S00]  /*0790*/  BRA `(.L_x_10) ;  /* 0xfffffffc00fc7947 */ /* 0x000fc0000383ffff */
[----:B------:R-:W-:-:S00]  /*07a0*/  NOP ;  /* 0x0000000000007918 */ /* 0x000fc00000000000 */
        /* <DEDUP_REMOVED lines=13> */
.L_x_49:


//--------------------- .text._Z29BitonicSort_shared_batched_2xPiii --------------------------
	.section	.text._Z29BitonicSort_shared_batched_2xPiii,"ax",@progbits
	.align	128
        .global         _Z29BitonicSort_shared_batched_2xPiii
        .type           _Z29BitonicSort_shared_batched_2xPiii,@function
        .size           _Z29BitonicSort_shared_batched_2xPiii,(.L_x_50 - _Z29BitonicSort_shared_batched_2xPiii)
        .other          _Z29BitonicSort_shared_batched_2xPiii,@"STO_CUDA_ENTRY STV_DEFAULT"
_Z29BitonicSort_shared_batched_2xPiii:
.text._Z29BitonicSort_shared_batched_2xPiii:
[----:B------:R-:W-:Y:S01]  /*0000*/  LDC R1, c[0x0][0x37c] ;  /* 0x0000df00ff017b82 */ /* 0x000fe20000000800 */
[----:B------:R-:W0:Y:S07]  /*0010*/  S2R R17, SR_TID.X ;  /* 0x0000000000117919 */ /* 0x000e2e0000002100 */
[----:B------:R-:W1:Y:S01]  /*0020*/  S2UR UR4, SR_CTAID.X ;  /* 0x00000000000479c3 */ /* 0x000e620000002500 */
[----:B------:R-:W2:Y:S01]  /*0030*/  LDCU UR5, c[0x0][0x38c] ;  /* 0x00007180ff0577ac */ /* 0x000ea20008000800 */
[----:B------:R-:W-:Y:S01]  /*0040*/  IMAD.MOV.U32 R6, RZ, RZ, 0x7fffffff ;  /* 0x7fffffffff067424 */ /* 0x000fe200078e00ff */
[----:B------:R-:W3:Y:S05]  /*0050*/  LDCU.64 UR6, c[0x0][0x358] ;  /* 0x00006b00ff0677ac */ /* 0x000eea0008000a00 */
[----:B------:R-:W1:Y:S08]  /*0060*/  LDC R8, c[0x0][0x360] ;  /* 0x0000d800ff087b82 */ /* 0x000e700000000800 */
[----:B------:R-:W4:Y:S01]  /*0070*/  LDC.64 R4, c[0x0][0x380] ;  /* 0x0000e000ff047b82 */ /* 0x000f220000000a00 */
[----:B-1----:R-:W-:-:S04]  /*0080*/  IMAD R0, R8, UR4, RZ ;  /* 0x0000000408007c24 */ /* 0x002fc8000f8e02ff */
[----:B0-----:R-:W-:Y:S02]  /*0090*/  IMAD R7, R0, 0x2, R17 ;  /* 0x0000000200077824 */ /* 0x001fe400078e0211 */
[----:B------:R-:W-:Y:S02]  /*00a0*/  IMAD.MOV.U32 R0, RZ, RZ, 0x7fffffff ;  /* 0x7fffffffff007424 */ /* 0x000fe400078e00ff */
[C---:B------:R-:W-:Y:S01]  /*00b0*/  IMAD.IADD R9, R7.reuse, 0x1, R8 ;  /* 0x0000000107097824 */ /* 0x040fe200078e0208 */
[C---:B--2---:R-:W-:Y:S01]  /*00c0*/  ISETP.GE.AND P0, PT, R7.reuse, UR5, PT ;  /* 0x0000000507007c0c */ /* 0x044fe2000bf06270 */
[----:B----4-:R-:W-:-:S03]  /*00d0*/  IMAD.WIDE R2, R7, 0x4, R4 ;  /* 0x0000000407027825 */ /* 0x010fc600078e0204 */
[C---:B------:R-:W-:Y:S01]  /*00e0*/  ISETP.GE.AND P1, PT, R9.reuse, UR5, PT ;  /* 0x0000000509007c0c */ /* 0x040fe2000bf26270 */
[----:B------:R-:W-:-:S08]  /*00f0*/  IMAD.WIDE R4, R9, 0x4, R4 ;  /* 0x0000000409047825 */ /* 0x000fd000078e0204 */
[----:B---3--:R-:W2:Y:S04]  /*0100*/  @!P0 LDG.E R0, desc[UR6][R2.64] ;  /* 0x0000000602008981 */ /* 0x008ea8000c1e1900 */
[----:B------:R-:W3:Y:S01]  /*0110*/  @!P1 LDG.E R6, desc[UR6][R4.64] ;  /* 0x0000000604069981 */ /* 0x000ee2000c1e1900 */
[----:B------:R-:W0:Y:S01]  /*0120*/  S2UR UR5, SR_CgaCtaId ;  /* 0x00000000000579c3 */ /* 0x000e220000008800 */
[----:B------:R-:W-:Y:S02]  /*0130*/  UMOV UR4, 0x400 ;  /* 0x0000040000047882 */ /* 0x000fe40000000000 */
[----:B0-----:R-:W-:Y:S01]  /*0140*/  ULEA UR4, UR5, UR4, 0x18 ;  /* 0x0000000405047291 */ /* 0x001fe2000f8ec0ff */
[----:B------:R-:W0:Y:S05]  /*0150*/  LDCU UR5, c[0x0][0x388] ;  /* 0x00007100ff0577ac */ /* 0x000e2a0008000800 */
[----:B------:R-:W-:-:S05]  /*0160*/  LEA R11, R17, UR4, 0x2 ;  /* 0x00000004110b7c11 */ /* 0x000fca000f8e10ff */
[----:B------:R-:W-:Y:S01]  /*0170*/  IMAD R13, R8, 0x4, R11 ;  /* 0x00000004080d7824 */ /* 0x000fe200078e020b */
[----:B0-----:R-:W-:Y:S01]  /*0180*/  UISETP.GE.U32.AND UP0, UPT, UR5, 0x2, UPT ;  /* 0x000000020500788c */ /* 0x001fe2000bf06070 */
[----:B--2---:R0:W-:Y:S04]  /*0190*/  STS [R11], R0 ;  /* 0x000000000b007388 */ /* 0x0041e80000000800 */
[----:B---3--:R0:W-:Y:S01]  /*01a0*/  STS [R13], R6 ;  /* 0x000000060d007388 */ /* 0x0081e20000000800 */
[----:B------:R-:W-:Y:S06]  /*01b0*/  BAR.SYNC.DEFER_BLOCKING 0x0 ;  /* 0x0000000000007b1d */ /* 0x000fec0000010000 */
[----:B------:R-:W-:Y:S05]  /*01c0*/  BRA.U !UP0, `(.L_x_11) ;  /* 0x0000000108847547 */ /* 0x000fea000b800000 */
[----:B------:R-:W-:Y:S01]  /*01d0*/  USHF.R.S32.HI UR5, URZ, 0x1, UR5 ;  /* 0x00000001ff057899 */ /* 0x000fe20008011405 */
[C---:B0-----:R-:W-:Y:S01]  /*01e0*/  IMAD.IADD R0, R8.reuse, 0x1, R17 ;  /* 0x0000000108007824 */ /* 0x041fe200078e0211 */
[----:B------:R-:W0:Y:S04]  /*01f0*/  LDCU UR8, c[0x0][0x388] ;  /* 0x00007100ff0877ac */ /* 0x000e280008000800 */
[----:B------:R-:W-:-:S07]  /*0200*/  VIMNMX.U32 R15, PT, PT, R8, UR5, PT ;  /* 0x00000005080f7c48 */ /* 0x000fce000bfe0000 */
.L_x_16:
[----:B0-----:R-:W-:Y:S01]  /*0210*/  LOP3.LUT R6, R15, R17, RZ, 0x3c, !PT ;  /* 0x000000110f067212 */ /* 0x001fe200078e3cff */
[----:B------:R-:W-:Y:S03]  /*0220*/  BSSY.RECONVERGENT B0, `(.L_x_12) ;  /* 0x000000a000007945 */ /* 0x000fe60003800200 */
[----:B------:R-:W-:-:S13]  /*0230*/  ISETP.GE.U32.AND P0, PT, R17, R6, PT ;  /* 0x000000061100720c */ /* 0x000fda0003f06070 */
[----:B------:R-:W-:Y:S05]  /*0240*/  @P0 BRA `(.L_x_13) ;  /* 0x00000000001c0947 */ /* 0x000fea0003800000 */
[----:B------:R-:W-:Y:S02]  /*0250*/  LEA R19, R6, UR4, 0x2 ;  /* 0x0000000406137c11 */ /* 0x000fe4000f8e10ff */
[----:B------:R-:W-:Y:S01]  /*0260*/  LDS R6, [R11] ;  /* 0x000000000b067984 */ /* 0x000fe20000000800 */
[----:B0-----:R-:W-:-:S03]  /*0270*/  LOP3.LUT P0, RZ, R7, UR8, RZ, 0xc0, !PT ;  /* 0x0000000807ff7c12 */ /* 0x001fc6000f80c0ff */
[----:B------:R-:W0:Y:S02]  /*0280*/  LDS R8, [R19] ;  /* 0x0000000013087984 */ /* 0x000e240000000800 */
[----:B0-----:R-:W-:-:S13]  /*0290*/  ISETP.GT.XOR P0, PT, R6, R8, P0 ;  /* 0x000000080600720c */ /* 0x001fda0000704a70 */
[----:B------:R1:W-:Y:S04]  /*02a0*/  @P0 STS [R11], R8 ;  /* 0x000000080b000388 */ /* 0x0003e80000000800 */
[----:B------:R1:W-:Y:S02]  /*02b0*/  @P0 STS [R19], R6 ;  /* 0x0000000613000388 */ /* 0x0003e40000000800 */
.L_x_13:
[----:B0-----:R-:W-:Y:S05]  /*02c0*/  BSYNC.RECONVERGENT B0 ;  /* 0x0000000000007941 */ /* 0x001fea0003800200 */
.L_x_12:
[----:B-1----:R-:W-:Y:S01]  /*02d0*/  LOP3.LUT R19, R15, R0, RZ, 0x3c, !PT ;  /* 0x000000000f137212 */ /* 0x002fe200078e3cff */
[----:B------:R-:W-:Y:S03]  /*02e0*/  BAR.SYNC.DEFER_BLOCKING 0x0 ;  /* 0x0000000000007b1d */ /* 0x000fe60000010000 */
[----:B------:R-:W-:-:S03]  /*02f0*/  ISETP.GE.U32.AND P0, PT, R0, R19, PT ;  /* 0x000000130000720c */ /* 0x000fc60003f06070 */
[----:B------:R-:W-:Y:S10]  /*0300*/  BSSY.RECONVERGENT B0, `(.L_x_14) ;  /* 0x0000009000007945 */ /* 0x000ff40003800200 */
[----:B------:R-:W-:Y:S05]  /*0310*/  @P0 BRA `(.L_x_15) ;  /* 0x00000000001c0947 */ /* 0x000fea0003800000 */
[----:B------:R-:W-:Y:S01]  /*0320*/  LEA R19, R19, UR4, 0x2 ;  /* 0x0000000413137c11 */ /* 0x000fe2000f8e10ff */
[----:B------:R-:W-:Y:S01]  /*0330*/  LDS R6, [R13] ;  /* 0x000000000d067984 */ /* 0x000fe20000000800 */
[----:B------:R-:W-:-:S03]  /*0340*/  LOP3.LUT P0, RZ, R9, UR8, RZ, 0xc0, !PT ;  /* 0x0000000809ff7c12 */ /* 0x000fc6000f80c0ff */
[----:B------:R-:W0:Y:S02]  /*0350*/  LDS R8, [R19] ;  /* 0x0000000013087984 */ /* 0x000e240000000800 */
[----:B0-----:R-:W-:-:S13]  /*0360*/  ISETP.GT.XOR P0, PT, R6, R8, P0 ;  /* 0x000000080600720c */ /* 0x001fda0000704a70 */
[----:B------:R0:W-:Y:S04]  /*0370*/  @P0 STS [R13], R8 ;  /* 0x000000080d000388 */ /* 0x0001e80000000800 */
[----:B------:R0:W-:Y:S02]  /*0380*/  @P0 STS [R19], R6 ;  /* 0x0000000613000388 */ /* 0x0001e40000000800 */
.L_x_15:
[----:B------:R-:W-:Y:S05]  /*0390*/  BSYNC.RECONVERGENT B0 ;  /* 0x0000000000007941 */ /* 0x000fea0003800200 */
.L_x_14:
[----:B------:R-:W-:Y:S01]  /*03a0*/  BAR.SYNC.DEFER_BLOCKING 0x0 ;  /* 0x0000000000007b1d */ /* 0x000fe20000010000 */
[----:B------:R-:W-:Y:S02]  /*03b0*/  ISETP.GT.U32.AND P0, PT, R15, 0x1, PT ;  /* 0x000000010f00780c */ /* 0x000fe40003f04070 */
[----:B------:R-:W-:-:S11]  /*03c0*/  SHF.R.U32.HI R15, RZ, 0x1, R15 ;  /* 0x00000001ff0f7819 */ /* 0x000fd6000001160f */
[----:B------:R-:W-:Y:S05]  /*03d0*/  @P0 BRA `(.L_x_16) ;  /* 0xfffffffc008c0947 */ /* 0x000fea000383ffff */
.L_x_11:
[----:B------:R-:W1:Y:S02]  /*03e0*/  LDCU UR5, c[0x0][0x38c] ;  /* 0x00007180ff0577ac */ /* 0x000e640008000800 */
[----:B-1----:R-:W-:Y:S02]  /*03f0*/  ISETP.GE.AND P0, PT, R7, UR5, PT ;  /* 0x0000000507007c0c */ /* 0x002fe4000bf06270 */
[----:B------:R-:W-:-:S11]  /*0400*/  ISETP.GE.AND P1, PT, R9, UR5, PT ;  /* 0x0000000509007c0c */ /* 0x000fd6000bf26270 */
[----:B0-----:R-:W0:Y:S04]  /*0410*/  @!P0 LDS R11, [R11] ;  /* 0x000000000b0b8984 */ /* 0x001e280000000800 */
[----:B0-----:R0:W-:Y:S01]  /*0420*/  @!P0 STG.E desc[UR6][R2.64], R11 ;  /* 0x0000000b02008986 */ /* 0x0011e2000c101906 */
[----:B------:R-:W-:Y:S05]  /*0430*/  @P1 EXIT ;  /* 0x000000000000194d */ /* 0x000fea0003800000 */
[----:B------:R-:W1:Y:S04]  /*0440*/  LDS R13, [R13] ;  /* 0x000000000d0d7984 */ /* 0x000e680000000800 */
[----:B-1----:R-:W-:Y:S01]  /*0450*/  STG.E desc[UR6][R4.64], R13 ;  /* 0x0000000d04007986 */ /* 0x002fe2000c101906 */
[----:B------:R-:W-:Y:S05]  /*0460*/  EXIT ;  /* 0x000000000000794d */ /* 0x000fea0003800000 */
.L_x_17:
        /* <DEDUP_REMOVED lines=9> */
.L_x_50:


//--------------------- .text._Z26BitonicSort_shared_batchedPiii --------------------------
	.section	.text._Z26BitonicSort_shared_batchedPiii,"ax",@progbits
	.align	128
        .global         _Z26BitonicSort_shared_batchedPiii
        .type           _Z26BitonicSort_shared_batchedPiii,@function
        .size           _Z26BitonicSort_shared_batchedPiii,(.L_x_51 - _Z26BitonicSort_shared_batchedPiii)
        .other          _Z26BitonicSort_shared_batchedPiii,@"STO_CUDA_ENTRY STV_DEFAULT"
_Z26BitonicSort_shared_batchedPiii:
.text._Z26BitonicSort_shared_batchedPiii:
[----:B------:R-:W-:Y:S01]  /*0000*/  LDC R1, c[0x0][0x37c] ;  /* 0x0000df00ff017b82 */ /* 0x000fe20000000800 */
[----:B------:R-:W0:Y:S07]  /*0010*/  S2R R0, SR_TID.X ;  /* 0x0000000000007919 */ /* 0x000e2e0000002100 */
[----:B------:R-:W0:Y:S01]  /*0020*/  S2UR UR4, SR_CTAID.X ;  /* 0x00000000000479c3 */ /* 0x000e220000002500 */
[----:B------:R-:W1:Y:S01]  /*0030*/  LDCU.64 UR8, c[0x0][0x388] ;  /* 0x00007100ff0877ac */ /* 0x000e620008000a00 */
[----:B------:R-:W-:Y:S01]  /*0040*/  IMAD.MOV.U32 R9, RZ, RZ, 0x7fffffff ;  /* 0x7fffffffff097424 */ /* 0x000fe200078e00ff */
[----:B------:R-:W2:Y:S05]  /*0050*/  LDCU.64 UR6, c[0x0][0x358] ;  /* 0x00006b00ff0677ac */ /* 0x000eaa0008000a00 */
[----:B------:R-:W0:Y:S08]  /*0060*/  LDC R5, c[0x0][0x360] ;  /* 0x0000d800ff057b82 */ /* 0x000e300000000800 */
[----:B------:R-:W3:Y:S01]  /*0070*/  LDC.64 R2, c[0x0][0x380] ;  /* 0x0000e000ff027b82 */ /* 0x000ee20000000a00 */
[----:B0-----:R-:W-:-:S05]  /*0080*/  IMAD R7, R5, UR4, R0 ;  /* 0x0000000405077c24 */ /* 0x001fca000f8e0200 */
[C---:B-1----:R-:W-:Y:S01]  /*0090*/  ISETP.GE.AND P1, PT, R7.reuse, UR9, PT ;  /* 0x0000000907007c0c */ /* 0x042fe2000bf26270 */
[----:B---3--:R-:W-:-:S12]  /*00a0*/  IMAD.WIDE R2, R7, 0x4, R2 ;  /* 0x0000000407027825 */ /* 0x008fd800078e0202 */
[----:B--2---:R-:W2:Y:S01]  /*00b0*/  @!P1 LDG.E R9, desc[UR6][R2.64] ;  /* 0x0000000602099981 */ /* 0x004ea2000c1e1900 */
[----:B------:R-:W0:Y:S01]  /*00c0*/  S2UR UR5, SR_CgaCtaId ;  /* 0x00000000000579c3 */ /* 0x000e220000008800 */
[----:B------:R-:W-:Y:S01]  /*00d0*/  UMOV UR4, 0x400 ;  /* 0x0000040000047882 */ /* 0x000fe20000000000 */
[----:B------:R-:W-:Y:S02]  /*00e0*/  SHF.R.U32.HI R5, RZ, 0x1, R5 ;  /* 0x00000001ff057819 */ /* 0x000fe40000011605 */
[----:B------:R-:W-:Y:S01]  /*00f0*/  LOP3.LUT R6, R7, UR8, RZ, 0xc0, !PT ;  /* 0x0000000807067c12 */ /* 0x000fe2000f8ec0ff */
[----:B0-----:R-:W-:Y:S02]  /*0100*/  ULEA UR4, UR5, UR4, 0x18 ;  /* 0x0000000405047291 */ /* 0x001fe4000f8ec0ff */
[----:B------:R-:W-:-:S04]  /*0110*/  USHF.R.S32.HI UR5, URZ, 0x1, UR8 ;  /* 0x00000001ff057899 */ /* 0x000fc80008011408 */
[----:B------:R-:W-:Y:S02]  /*0120*/  LEA R4, R0, UR4, 0x2 ;  /* 0x0000000400047c11 */ /* 0x000fe4000f8e10ff */
[----:B------:R-:W-:-:S04]  /*0130*/  VIMNMX.U32 R5, PT, PT, R5, UR5, PT ;  /* 0x0000000505057c48 */ /* 0x000fc8000bfe0000 */
[----:B------:R-:W-:Y:S01]  /*0140*/  ISETP.NE.AND P0, PT, R5, RZ, PT ;  /* 0x000000ff0500720c */ /* 0x000fe20003f05270 */
[----:B--2---:R0:W-:Y:S01]  /*0150*/  STS [R4], R9 ;  /* 0x0000000904007388 */ /* 0x0041e20000000800 */
[----:B------:R-:W-:Y:S11]  /*0160*/  BAR.SYNC.DEFER_BLOCKING 0x0 ;  /* 0x0000000000007b1d */ /* 0x000ff60000010000 */
[----:B------:R-:W-:Y:S05]  /*0170*/  @!P0 BRA `(.L_x_18) ;  /* 0x0000000800748947 */ /* 0x000fea0003800000 */
[----:B------:R-:W-:Y:S01]  /*0180*/  LOP3.LUT R7, R5, R0, RZ, 0x3c, !PT ;  /* 0x0000000005077212 */ /* 0x000fe200078e3cff */
[----:B------:R-:W-:Y:S03]  /*0190*/  BSSY.RECONVERGENT B0, `(.L_x_19) ;  /* 0x000000a000007945 */ /* 0x000fe60003800200 */
[----:B------:R-:W-:-:S13]  /*01a0*/  ISETP.GE.U32.AND P0, PT, R0, R7, PT ;  /* 0x000000070000720c */ /* 0x000fda0003f06070 */
[----:B------:R-:W-:Y:S05]  /*01b0*/  @P0 BRA `(.L_x_20) ;  /* 0x00000000001c0947 */ /* 0x000fea0003800000 */
[----:B------:R-:W-:Y:S02]  /*01c0*/  LEA R8, R7, UR4, 0x2 ;  /* 0x0000000407087c11 */ /* 0x000fe4000f8e10ff */
[----:B------:R-:W-:Y:S04]  /*01d0*/  LDS R7, [R4] ;  /* 0x0000000004077984 */ /* 0x000fe80000000800 */
[----:B0-----:R-:W0:Y:S02]  /*01e0*/  LDS R9, [R8] ;  /* 0x0000000008097984 */ /* 0x001e240000000800 */
[----:B0-----:R-:W-:-:S04]  /*01f0*/  ISETP.GT.AND P0, PT, R7, R9, PT ;  /* 0x000000090700720c */ /* 0x001fc80003f04270 */
[----:B------:R-:W-:-:S13]  /*0200*/  ISETP.NE.XOR P0, PT, R6, RZ, P0 ;  /* 0x000000ff0600720c */ /* 0x000fda0000705a70 */
[----:B------:R1:W-:Y:S04]  /*0210*/  @P0 STS [R4], R9 ;  /* 0x0000000904000388 */ /* 0x0003e80000000800 */
[----:B------:R1:W-:Y:S02]  /*0220*/  @P0 STS [R8], R7 ;  /* 0x0000000708000388 */ /* 0x0003e40000000800 */
.L_x_20:
[----:B------:R-:W-:Y:S05]  /*0230*/  BSYNC.RECONVERGENT B0 ;  /* 0x0000000000007941 */ /* 0x000fea0003800200 */
.L_x_19:
[----:B------:R-:W-:Y:S01]  /*0240*/  BAR.SYNC.DEFER_BLOCKING 0x0 ;  /* 0x0000000000007b1d */ /* 0x000fe20000010000 */
[----:B------:R-:W-:-:S13]  /*0250*/  ISETP.NE.AND P0, PT, R5, 0x1, PT ;  /* 0x000000010500780c */ /* 0x000fda0003f05270 */
[----:B------:R-:W-:Y:S05]  /*0260*/  @!P0 BRA `(.L_x_18) ;  /* 0x0000000800388947 */ /* 0x000fea0003800000 */
[----:B-1----:R-:W-:Y:S01]  /*0270*/  SHF.R.U32.HI R7, RZ, 0x1, R5 ;  /* 0x00000001ff077819 */ /* 0x002fe20000011605 */
[----:B------:R-:W-:Y:S03]  /*0280*/  BSSY.RECONVERGENT B0, `(.L_x_21) ;  /* 0x000000b000007945 */ /* 0x000fe60003800200 */
[----:B------:R-:W-:-:S04]  /*0290*/  LOP3.LUT R7, R7, R0, RZ, 0x3c, !PT ;  /* 0x0000000007077212 */ /* 0x000fc800078e3cff */
        /* <DEDUP_REMOVED lines=9> */
.L_x_22:
[----:B------:R-:W-:Y:S05]  /*0330*/  BSYNC.RECONVERGENT B0 ;  /* 0x0000000000007941 */ /* 0x000fea0003800200 */
.L_x_21:
[----:B------:R-:W-:Y:S01]  /*0340*/  BAR.SYNC.DEFER_BLOCKING 0x0 ;  /* 0x0000000000007b1d */ /* 0x000fe20000010000 */
[----:B------:R-:W-:-:S13]  /*0350*/  ISETP.GE.U32.AND P0, PT, R5, 0x4, PT ;  /* 0x000000040500780c */ /* 0x000fda0003f06070 */
        /* <DEDUP_REMOVED lines=13> */
.L_x_24:
[----:B------:R-:W-:Y:S05]  /*0430*/  BSYNC.RECONVERGENT B0 ;  /* 0x0000000000007941 */ /* 0x000fea0003800200 */
.L_x_23:
        /* <DEDUP_REMOVED lines=15> */
.L_x_26:
[----:B------:R-:W-:Y:S05]  /*0530*/  BSYNC.RECONVERGENT B0 ;  /* 0x0000000000007941 */ /* 0x000fea0003800200 */
.L_x_25:
        /* <DEDUP_REMOVED lines=15> */
.L_x_28:
[----:B------:R-:W-:Y:S05]  /*0630*/  BSYNC.RECONVERGENT B0 ;  /* 0x0000000000007941 */ /* 0x000fea0003800200 */
.L_x_27:
        /* <DEDUP_REMOVED lines=15> */
.L_x_30:
[----:B------:R-:W-:Y:S05]  /*0730*/  BSYNC.RECONVERGENT B0 ;  /* 0x0000000000007941 */ /* 0x000fea0003800200 */
.L_x_29:
        /* <DEDUP_REMOVED lines=15> */
.L_x_32:
[----:B------:R-:W-:Y:S05]  /*0830*/  BSYNC.RECONVERGENT B0 ;  /* 0x0000000000007941 */ /* 0x000fea0003800200 */
.L_x_31:
        /* <DEDUP_REMOVED lines=15> */
.L_x_34:
[----:B------:R-:W-:Y:S05]  /*0930*/  BSYNC.RECONVERGENT B0 ;  /* 0x0000000000007941 */ /* 0x000fea0003800200 */
.L_x_33:
        /* <DEDUP_REMOVED lines=15> */
.L_x_36:
[----:B------:R-:W-:Y:S05]  /*0a30*/  BSYNC.RECONVERGENT B0 ;  /* 0x0000000000007941 */ /* 0x000fea0003800200 */
.L_x_35:
[----:B------:R-:W-:Y:S01]  /*0a40*/  BAR.SYNC.DEFER_BLOCKING 0x0 ;  /* 0x0000000000007b1d */ /* 0x000fe20000010000 */
[----:B------:R-:W-:-:S13]  /*0a50*/  ISETP.GE.U32.AND P0, PT, R5, 0x200, PT ;  /* 0x000002000500780c */ /* 0x000fda0003f06070 */
[----:B------:R-:W-:Y:S05]  /*0a60*/  @!P0 BRA `(.L_x_18) ;  /* 0x0000000000388947 */ /* 0x000fea0003800000 */
[----:B------:R-:W-:Y:S01]  /*0a70*/  SHF.R.U32.HI R5, RZ, 0x9, R5 ;  /* 0x00000009ff057819 */ /* 0x000fe20000011605 */
[----:B------:R-:W-:Y:S03]  /*0a80*/  BSSY.RECONVERGENT B0, `(.L_x_37) ;  /* 0x000000b000007945 */ /* 0x000fe60003800200 */
[----:B------:R-:W-:-:S04]  /*0a90*/  LOP3.LUT R5, R5, R0, RZ, 0x3c, !PT ;  /* 0x0000000005057212 */ /* 0x000fc800078e3cff */
[----:B------:R-:W-:-:S13]  /*0aa0*/  ISETP.GE.U32.AND P0, PT, R0, R5, PT ;  /* 0x000000050000720c */ /* 0x000fda0003f06070 */
[----:B------:R-:W-:Y:S05]  /*0ab0*/  @P0 BRA `(.L_x_38) ;  /* 0x00000000001c0947 */ /* 0x000fea0003800000 */
[----:B------:R-:W-:Y:S01]  /*0ac0*/  LEA R5, R5, UR4, 0x2 ;  /* 0x0000000405057c11 */ /* 0x000fe2000f8e10ff */
[----:B------:R-:W-:Y:S04]  /*0ad0*/  LDS R0, [R4] ;  /* 0x0000000004007984 */ /* 0x000fe80000000800 */
[----:B-1----:R-:W1:Y:S02]  /*0ae0*/  LDS R7, [R5] ;  /* 0x0000000005077984 */ /* 0x002e640000000800 */
[----:B-1----:R-:W-:-:S04]  /*0af0*/  ISETP.GT.AND P0, PT, R0, R7, PT ;  /* 0x000000070000720c */ /* 0x002fc80003f04270 */
[----:B------:R-:W-:-:S13]  /*0b00*/  ISETP.NE.XOR P0, PT, R6, RZ, P0 ;  /* 0x000000ff0600720c */ /* 0x000fda0000705a70 */
[----:B------:R2:W-:Y:S04]  /*0b10*/  @P0 STS [R4], R7 ;  /* 0x0000000704000388 */ /* 0x0005e80000000800 */
[----:B------:R2:W-:Y:S02]  /*0b20*/  @P0 STS [R5], R0 ;  /* 0x0000000005000388 */ /* 0x0005e40000000800 */
.L_x_38:
[----:B------:R-:W-:Y:S05]  /*0b30*/  BSYNC.RECONVERGENT B0 ;  /* 0x0000000000007941 */ /* 0x000fea0003800200 */
.L_x_37:
[----:B------:R-:W-:Y:S06]  /*0b40*/  BAR.SYNC.DEFER_BLOCKING 0x0 ;  /* 0x0000000000007b1d */ /* 0x000fec0000010000 */
.L_x_18:
[----:B------:R-:W-:Y:S05]  /*0b50*/  @P1 EXIT ;  /* 0x000000000000194d */ /* 0x000fea0003800000 */
[----:B--2---:R-:W2:Y:S04]  /*0b60*/  LDS R5, [R4] ;  /* 0x0000000004057984 */ /* 0x004ea80000000800 */
[----:B--2---:R-:W-:Y:S01]  /*0b70*/  STG.E desc[UR6][R2.64], R5 ;  /* 0x0000000502007986 */ /* 0x004fe2000c101906 */
[----:B------:R-:W-:Y:S05]  /*0b80*/  EXIT ;  /* 0x000000000000794d */ /* 0x000fea0003800000 */
.L_x_39:
        /* <DEDUP_REMOVED lines=15> */
.L_x_51:


//--------------------- .text._Z18BitonicSort_sharedPiiii --------------------------
	.section	.text._Z18BitonicSort_sharedPiiii,"ax",@progbits
	.align	128
        .global         _Z18BitonicSort_sharedPiiii
        .type           _Z18BitonicSort_sharedPiiii,@function
        .size           _Z18BitonicSort_sharedPiiii,(.L_x_52 - _Z18BitonicSort_sharedPiiii)
        .other          _Z18BitonicSort_sharedPiiii,@"STO_CUDA_ENTRY STV_DEFAULT"
_Z18BitonicSort_sharedPiiii:
.text._Z18BitonicSort_sharedPiiii:
[----:B------:R-:W-:Y:S01]  /*0000*/  LDC R1, c[0x0][0x37c] ;  /* 0x0000df00ff017b82 */ /* 0x000fe20000000800 */
[----:B------:R-:W0:Y:S01]  /*0010*/  S2R R15, SR_CTAID.X ;  /* 0x00000000000f7919 */ /* 0x000e220000002500 */
[----:B------:R-:W0:Y:S01]  /*0020*/  LDCU UR8, c[0x0][0x360] ;  /* 0x00006c00ff0877ac */ /* 0x000e220008000800 */
[----:B------:R-:W0:Y:S01]  /*0030*/  S2R R12, SR_TID.X ;  /* 0x00000000000c7919 */ /* 0x000e220000002100 */
[----:B------:R-:W1:Y:S01]  /*0040*/  LDCU UR9, c[0x0][0x390] ;  /* 0x00007200ff0977ac */ /* 0x000e620008000800 */
[----:B0-----:R-:W-:-:S05]  /*0050*/  IMAD R7, R15, UR8, R12 ;  /* 0x000000080f077c24 */ /* 0x001fca000f8e020c */
[----:B-1----:R-:W-:-:S13]  /*0060*/  ISETP.GE.AND P0, PT, R7, UR9, PT ;  /* 0x0000000907007c0c */ /* 0x002fda000bf06270 */
[----:B------:R-:W-:Y:S05]  /*0070*/  @P0 EXIT ;  /* 0x000000000000094d */ /* 0x000fea0003800000 */
[----:B------:R-:W0:Y:S01]  /*0080*/  LDC.64 R4, c[0x0][0x380] ;  /* 0x0000e000ff047b82 */ /* 0x000e220000000a00 */
[----:B------:R-:W1:Y:S01]  /*0090*/  LDCU.64 UR6, c[0x0][0x358] ;  /* 0x00006b00ff0677ac */ /* 0x000e620008000a00 */
[----:B------:R-:W2:Y:S01]  /*00a0*/  I2F.U32.RP R10, UR8 ;  /* 0x00000008000a7d06 */ /* 0x000ea20008209000 */
[----:B------:R-:W3:Y:S01]  /*00b0*/  LDCU UR4, c[0x0][0x388] ;  /* 0x00007100ff0477ac */ /* 0x000ee20008000800 */
[----:B0-----:R-:W-:-:S05]  /*00c0*/  IMAD.WIDE R2, R7, 0x4, R4 ;  /* 0x0000000407027825 */ /* 0x001fca00078e0204 */
[----:B-1----:R-:W4:Y:S01]  /*00d0*/  LDG.E R0, desc[UR6][R2.64] ;  /* 0x0000000602007981 */ /* 0x002f22000c1e1900 */
[----:B--2---:R-:W0:Y:S01]  /*00e0*/  MUFU.RCP R10, R10 ;  /* 0x0000000a000a7308 */ /* 0x004e220000001000 */
[----:B------:R-:W1:Y:S01]  /*00f0*/  S2UR UR5, SR_CgaCtaId ;  /* 0x00000000000579c3 */ /* 0x000e620000008800 */
[----:B---3--:R-:W-:Y:S01]  /*0100*/  LOP3.LUT R6, R7, UR4, RZ, 0x3c, !PT ;  /* 0x0000000407067c12 */ /* 0x008fe2000f8e3cff */
[----:B------:R-:W-:Y:S01]  /*0110*/  UMOV UR4, 0x400 ;  /* 0x0000040000047882 */ /* 0x000fe20000000000 */
[----:B------:R-:W-:Y:S02]  /*0120*/  BSSY.RECONVERGENT B0, `(.L_x_40) ;  /* 0x0000029000007945 */ /* 0x000fe40003800200 */
[----:B------:R-:W-:-:S04]  /*0130*/  ISETP.GE.AND P0, PT, R6, UR9, PT ;  /* 0x0000000906007c0c */ /* 0x000fc8000bf06270 */
[----:B------:R-:W-:Y:S01]  /*0140*/  ISETP.GE.OR P0, PT, R7, R6, P0 ;  /* 0x000000060700720c */ /* 0x000fe20000706670 */
[----:B0-----:R-:W-:-:S04]  /*0150*/  VIADD R8, R10, 0xffffffe ;  /* 0x0ffffffe0a087836 */ /* 0x001fc80000000000 */
[----:B------:R0:W2:Y:S01]  /*0160*/  F2I.FTZ.U32.TRUNC.NTZ R9, R8 ;  /* 0x0000000800097305 */ /* 0x0000a2000021f000 */
[----:B-1----:R-:W-:Y:S01]  /*0170*/  ULEA UR4, UR5, UR4, 0x18 ;  /* 0x0000000405047291 */ /* 0x002fe2000f8ec0ff */
[----:B0-----:R-:W-:Y:S02]  /*0180*/  IMAD.MOV.U32 R8, RZ, RZ, RZ ;  /* 0x000000ffff087224 */ /* 0x001fe400078e00ff */
[----:B--2---:R-:W-:-:S04]  /*0190*/  IMAD.MOV R11, RZ, RZ, -R9 ;  /* 0x000000ffff0b7224 */ /* 0x004fc800078e0a09 */
[----:B------:R-:W-:-:S04]  /*01a0*/  IMAD R11, R11, UR8, RZ ;  /* 0x000000080b0b7c24 */ /* 0x000fc8000f8e02ff */
[----:B------:R-:W-:-:S06]  /*01b0*/  IMAD.HI.U32 R9, R9, R11, R8 ;  /* 0x0000000b09097227 */ /* 0x000fcc00078e0008 */
[----:B------:R-:W-:-:S04]  /*01c0*/  IMAD.HI.U32 R10, R9, R6, RZ ;  /* 0x00000006090a7227 */ /* 0x000fc800078e00ff */
[----:B------:R-:W-:-:S04]  /*01d0*/  IMAD.MOV R9, RZ, RZ, -R10 ;  /* 0x000000ffff097224 */ /* 0x000fc800078e0a0a */
[----:B------:R-:W-:Y:S01]  /*01e0*/  IMAD R8, R9, UR8, R6 ;  /* 0x0000000809087c24 */ /* 0x000fe2000f8e0206 */
[----:B------:R-:W-:-:S04]  /*01f0*/  LEA R9, R12, UR4, 0x2 ;  /* 0x000000040c097c11 */ /* 0x000fc8000f8e10ff */
[----:B------:R-:W-:-:S13]  /*0200*/  ISETP.GE.U32.AND P1, PT, R8, UR8, PT ;  /* 0x0000000808007c0c */ /* 0x000fda000bf26070 */
[----:B------:R-:W-:Y:S02]  /*0210*/  @P1 VIADD R10, R10, 0x1 ;  /* 0x000000010a0a1836 */ /* 0x000fe40000000000 */
[----:B------:R-:W-:Y:S01]  /*0220*/  @P1 VIADD R8, R8, -UR8 ;  /* 0x8000000808081c36 */ /* 0x000fe20008000000 */
[----:B----4-:R0:W-:Y:S01]  /*0230*/  STS [R9], R0 ;  /* 0x0000000009007388 */ /* 0x0101e20000000800 */
[----:B------:R-:W-:Y:S06]  /*0240*/  BAR.SYNC.DEFER_BLOCKING 0x0 ;  /* 0x0000000000007b1d */ /* 0x000fec0000010000 */
[----:B------:R-:W-:Y:S05]  /*0250*/  @P0 BRA `(.L_x_41) ;  /* 0x0000000000540947 */ /* 0x000fea0003800000 */
[C---:B------:R-:W-:Y:S01]  /*0260*/  ISETP.GE.U32.AND P0, PT, R8.reuse, UR8, PT ;  /* 0x0000000808007c0c */ /* 0x040fe2000bf06070 */
[----:B------:R-:W-:Y:S01]  /*0270*/  VIADD R13, R8, -UR8 ;  /* 0x80000008080d7c36 */ /* 0x000fe20008000000 */
[----:B------:R-:W-:Y:S01]  /*0280*/  ISETP.NE.U32.AND P2, PT, RZ, UR8, PT ;  /* 0x00000008ff007c0c */ /* 0x000fe2000bf45070 */
[----:B------:R-:W-:Y:S01]  /*0290*/  IMAD.WIDE R4, R6, 0x4, R4 ;  /* 0x0000000406047825 */ /* 0x000fe200078e0204 */
[----:B------:R-:W-:Y:S01]  /*02a0*/  LOP3.LUT R11, RZ, UR8, RZ, 0x33, !PT ;  /* 0x00000008ff0b7c12 */ /* 0x000fe2000f8e33ff */
[----:B0-----:R-:W-:Y:S01]  /*02b0*/  LDS R0, [R9] ;  /* 0x0000000009007984 */ /* 0x001fe20000000800 */
[----:B------:R-:W0:Y:S07]  /*02c0*/  LDCU UR5, c[0x0][0x38c] ;  /* 0x00007180ff0577ac */ /* 0x000e2e0008000800 */
[----:B------:R-:W-:-:S05]  /*02d0*/  @P0 VIADD R10, R10, 0x1 ;  /* 0x000000010a0a0836 */ /* 0x000fca0000000000 */
[----:B------:R-:W-:Y:S02]  /*02e0*/  SEL R10, R11, R10, !P2 ;  /* 0x0000000a0b0a7207 */ /* 0x000fe40005000000 */
[----:B------:R-:W-:Y:S02]  /*02f0*/  @P2 SEL R11, R13, R8, P0 ;  /* 0x000000080d0b2207 */ /* 0x000fe40000000000 */
[----:B------:R-:W-:Y:S02]  /*0300*/  ISETP.NE.AND P1, PT, R10, R15, PT ;  /* 0x0000000f0a00720c */ /* 0x000fe40003f25270 */
[----:B------:R-:W-:-:S11]  /*0310*/  LEA R11, R11, UR4, 0x2 ;  /* 0x000000040b0b7c11 */ /* 0x000fd6000f8e10ff */
[----:B------:R-:W1:Y:S04]  /*0320*/  @!P1 LDS R8, [R11] ;  /* 0x000000000b089984 */ /* 0x000e680000000800 */
[----:B------:R-:W1:Y:S01]  /*0330*/  @P1 LDG.E R8, desc[UR6][R4.64] ;  /* 0x0000000604081981 */ /* 0x000e62000c1e1900 */
[----:B0-----:R-:W-:-:S04]  /*0340*/  LOP3.LUT P0, RZ, R7, UR5, RZ, 0xc0, !PT ;  /* 0x0000000507ff7c12 */ /* 0x001fc8000f80c0ff */
[----:B-1----:R-:W-:-:S13]  /*0350*/  ISETP.GT.XOR P0, PT, R0, R8, P0 ;  /* 0x000000080000720c */ /* 0x002fda0000704a70 */
[----:B------:R-:W-:Y:S05]  /*0360*/  @!P0 BRA `(.L_x_41) ;  /* 0x0000000000108947 */ /* 0x000fea0003800000 */
[----:B------:R1:W-:Y:S04]  /*0370*/  @!P1 STS [R9], R8 ;  /* 0x0000000809009388 */ /* 0x0003e80000000800 */
[----:B------:R1:W-:Y:S04]  /*0380*/  @!P1 STS [R11], R0 ;  /* 0x000000000b009388 */ /* 0x0003e80000000800 */
[----:B------:R1:W-:Y:S04]  /*0390*/  @P1 STG.E desc[UR6][R4.64], R0 ;  /* 0x0000000004001986 */ /* 0x0003e8000c101906 */
[----:B------:R1:W-:Y:S02]  /*03a0*/  @P1 STS [R9], R8 ;  /* 0x0000000809001388 */ /* 0x0003e40000000800 */
.L_x_41:
[----:B------:R-:W-:Y:S05]  /*03b0*/  BSYNC.RECONVERGENT B0 ;  /* 0x0000000000007941 */ /* 0x000fea0003800200 */
.L_x_40:
[----:B------:R-:W-:Y:S06]  /*03c0*/  BAR.SYNC.DEFER_BLOCKING 0x0 ;  /* 0x0000000000007b1d */ /* 0x000fec0000010000 */
[----:B01----:R-:W0:Y:S04]  /*03d0*/  LDS R9, [R9] ;  /* 0x0000000009097984 */ /* 0x003e280000000800 */
[----:B0-----:R-:W-:Y:S01]  /*03e0*/  STG.E desc[UR6][R2.64], R9 ;  /* 0x0000000902007986 */ /* 0x001fe2000c101906 */
[----:B------:R-:W-:Y:S05]  /*03f0*/  EXIT ;  /* 0x000000000000794d */ /* 0x000fea0003800000 */
.L_x_42:
        /* <DEDUP_REMOVED lines=16> */
.L_x_52:


//--------------------- .text._Z18BitonicSort_globalPiiii --------------------------
	.section	.text._Z18BitonicSort_globalPiiii,"ax",@progbits
	.align	128
        .global         _Z18BitonicSort_globalPiiii
        .type           _Z18BitonicSort_globalPiiii,@function
        .size           _Z18BitonicSort_globalPiiii,(.L_x_53 - _Z18BitonicSort_globalPiiii)
        .other          _Z18BitonicSort_globalPiiii,@"STO_CUDA_ENTRY STV_DEFAULT"
_Z18BitonicSort_globalPiiii:
.text._Z18BitonicSort_globalPiiii:
[----:B------:R-:W-:Y:S01]  /*0000*/  LDC R1, c[0x0][0x37c] ;  /* 0x0000df00ff017b82 */ /* 0x000fe20000000800 */
[----:B------:R-:W0:Y:S01]  /*0010*/  S2R R0, SR_CTAID.X ;  /* 0x0000000000007919 */ /* 0x000e220000002500 */
[----:B------:R-:W0:Y:S01]  /*0020*/  LDCU UR4, c[0x0][0x360] ;  /* 0x00006c00ff0477ac */ /* 0x000e220008000800 */
[----:B------:R-:W0:Y:S01]  /*0030*/  S2R R3, SR_TID.X ;  /* 0x0000000000037919 */ /* 0x000e220000002100 */
[----:B------:R-:W1:Y:S01]  /*0040*/  LDCU UR6, c[0x0][0x390] ;  /* 0x00007200ff0677ac */ /* 0x000e620008000800 */
[----:B------:R-:W2:Y:S01]  /*0050*/  LDCU UR5, c[0x0][0x370] ;  /* 0x00006e00ff0577ac */ /* 0x000ea20008000800 */
[----:B0-----:R-:W-:Y:S01]  /*0060*/  IMAD R0, R0, UR4, R3 ;  /* 0x0000000400007c24 */ /* 0x001fe2000f8e0203 */
[----:B--2---:R-:W-:-:S04]  /*0070*/  UIMAD UR4, UR4, UR5, URZ ;  /* 0x00000005040472a4 */ /* 0x004fc8000f8e02ff */
[----:B-1----:R-:W-:-:S13]  /*0080*/  ISETP.GE.AND P0, PT, R0, UR6, PT ;  /* 0x0000000600007c0c */ /* 0x002fda000bf06270 */
[----:B------:R-:W-:Y:S05]  /*0090*/  @P0 EXIT ;  /* 0x000000000000094d */ /* 0x000fea0003800000 */
[----:B------:R-:W0:Y:S01]  /*00a0*/  LDC R12, c[0x0][0x390] ;  /* 0x0000e400ff0c7b82 */ /* 0x000e220000000800 */
[----:B------:R-:W1:Y:S01]  /*00b0*/  LDCU.64 UR6, c[0x0][0x358] ;  /* 0x00006b00ff0677ac */ /* 0x000e620008000a00 */
[----:B------:R-:W2:Y:S06]  /*00c0*/  LDCU UR5, c[0x0][0x38c] ;  /* 0x00007180ff0577ac */ /* 0x000eac0008000800 */
[----:B------:R-:W3:Y:S08]  /*00d0*/  LDC R9, c[0x0][0x388] ;  /* 0x0000e200ff097b82 */ /* 0x000ef00000000800 */
[----:B------:R-:W4:Y:S02]  /*00e0*/  LDC.64 R2, c[0x0][0x380] ;  /* 0x0000e000ff027b82 */ /* 0x000f240000000a00 */
.L_x_47:
[C---:B---3--:R-:W-:Y:S01]  /*00f0*/  LOP3.LUT R7, R0.reuse, R9, RZ, 0x3c, !PT ;  /* 0x0000000900077212 */ /* 0x048fe200078e3cff */
[----:B------:R-:W-:Y:S01]  /*0100*/  VIADD R10, R0, UR4 ;  /* 0x00000004000a7c36 */ /* 0x000fe20008000000 */
[----:B------:R-:W-:Y:S02]  /*0110*/  BSSY.RECONVERGENT B0, `(.L_x_43) ;  /* 0x000000d000007945 */ /* 0x000fe40003800200 */
[-C--:B0-----:R-:W-:Y:S02]  /*0120*/  ISETP.GE.AND P0, PT, R7, R12.reuse, PT ;  /* 0x0000000c0700720c */ /* 0x081fe40003f06270 */
[----:B------:R-:W-:Y:S02]  /*0130*/  ISETP.GE.AND P1, PT, R10, R12, PT ;  /* 0x0000000c0a00720c */ /* 0x000fe40003f26270 */
[----:B------:R-:W-:-:S13]  /*0140*/  ISETP.GE.OR P0, PT, R0, R7, P0 ;  /* 0x000000070000720c */ /* 0x000fda0000706670 */
[----:B------:R-:W-:Y:S05]  /*0150*/  @P0 BRA `(.L_x_44) ;  /* 0x0000000000200947 */ /* 0x000fea0003800000 */
[----:B----4-:R-:W-:-:S04]  /*0160*/  IMAD.WIDE R6, R7, 0x4, R2 ;  /* 0x0000000407067825 */ /* 0x010fc800078e0202 */
[C---:B------:R-:W-:Y:S01]  /*0170*/  IMAD.WIDE R4, R0.reuse, 0x4, R2 ;  /* 0x0000000400047825 */ /* 0x040fe200078e0202 */
[----:B-1----:R-:W3:Y:S04]  /*0180*/  LDG.E R8, desc[UR6][R6.64] ;  /* 0x0000000606087981 */ /* 0x002ee8000c1e1900 */
[----:B------:R-:W3:Y:S01]  /*0190*/  LDG.E R11, desc[UR6][R4.64] ;  /* 0x00000006040b7981 */ /* 0x000ee2000c1e1900 */
[----:B--2---:R-:W-:-:S04]  /*01a0*/  LOP3.LUT P0, RZ, R0, UR5, RZ, 0xc0, !PT ;  /* 0x0000000500ff7c12 */ /* 0x004fc8000f80c0ff */
[----:B---3--:R-:W-:-:S13]  /*01b0*/  ISETP.GT.XOR P0, PT, R11, R8, P0 ;  /* 0x000000080b00720c */ /* 0x008fda0000704a70 */
[----:B------:R0:W-:Y:S04]  /*01c0*/  @P0 STG.E desc[UR6][R4.64], R8 ;  /* 0x0000000804000986 */ /* 0x0001e8000c101906 */
[----:B------:R0:W-:Y:S02]  /*01d0*/  @P0 STG.E desc[UR6][R6.64], R11 ;  /* 0x0000000b06000986 */ /* 0x0001e4000c101906 */
.L_x_44:
[----:B-12---:R-:W-:Y:S05]  /*01e0*/  BSYNC.RECONVERGENT B0 ;  /* 0x0000000000007941 */ /* 0x006fea0003800200 */
.L_x_43:
[----:B------:R-:W-:Y:S05]  /*01f0*/  @P1 EXIT ;  /* 0x000000000000194d */ /* 0x000fea0003800000 */
[----:B0-----:R-:W-:Y:S01]  /*0200*/  LOP3.LUT R7, R10, R9, RZ, 0x3c, !PT ;  /* 0x000000090a077212 */ /* 0x001fe200078e3cff */
[----:B------:R-:W-:Y:S03]  /*0210*/  BSSY.RECONVERGENT B0, `(.L_x_45) ;  /* 0x000000c000007945 */ /* 0x000fe60003800200 */
[----:B------:R-:W-:-:S04]  /*0220*/  ISETP.GE.AND P0, PT, R7, R12, PT ;  /* 0x0000000c0700720c */ /* 0x000fc80003f06270 */
[----:B------:R-:W-:-:S13]  /*0230*/  ISETP.GE.OR P0, PT, R10, R7, P0 ;  /* 0x000000070a00720c */ /* 0x000fda0000706670 */
[----:B------:R-:W-:Y:S05]  /*0240*/  @P0 BRA `(.L_x_46) ;  /* 0x0000000000200947 */ /* 0x000fea0003800000 */
[----:B----4-:R-:W-:-:S04]  /*0250*/  IMAD.WIDE R6, R7, 0x4, R2 ;  /* 0x0000000407067825 */ /* 0x010fc800078e0202 */
[C---:B------:R-:W-:Y:S01]  /*0260*/  IMAD.WIDE R4, R10.reuse, 0x4, R2 ;  /* 0x000000040a047825 */ /* 0x040fe200078e0202 */
[----:B------:R-:W2:Y:S04]  /*0270*/  LDG.E R0, desc[UR6][R6.64] ;  /* 0x0000000606007981 */ /* 0x000ea8000c1e1900 */
[----:B------:R-:W2:Y:S01]  /*0280*/  LDG.E R11, desc[UR6][R4.64] ;  /* 0x00000006040b7981 */ /* 0x000ea2000c1e1900 */
[----:B------:R-:W-:-:S04]  /*0290*/  LOP3.LUT P0, RZ, R10, UR5, RZ, 0xc0, !PT ;  /* 0x000000050aff7c12 */ /* 0x000fc8000f80c0ff */
[----:B--2---:R-:W-:-:S13]  /*02a0*/  ISETP.GT.XOR P0, PT, R11, R0, P0 ;  /* 0x000000000b00720c */ /* 0x004fda0000704a70 */
[----:B------:R0:W-:Y:S04]  /*02b0*/  @P0 STG.E desc[UR6][R4.64], R0 ;  /* 0x0000000004000986 */ /* 0x0001e8000c101906 */
[----:B------:R0:W-:Y:S02]  /*02c0*/  @P0 STG.E desc[UR6][R6.64], R11 ;  /* 0x0000000b06000986 */ /* 0x0001e4000c101906 */
.L_x_46:
[----:B------:R-:W-:Y:S05]  /*02d0*/  BSYNC.RECONVERGENT B0 ;  /* 0x0000000000007941 */ /* 0x000fea0003800200 */
.L_x_45:
[----:B0-----:R-:W-:-:S05]  /*02e0*/  VIADD R0, R10, UR4 ;  /* 0x000000040a007c36 */ /* 0x001fca0008000000 */
[----:B------:R-:W-:-:S13]  /*02f0*/  ISETP.GE.AND P0, PT, R0, R12, PT ;  /* 0x0000000c0000720c */ /* 0x000fda0003f06270 */
[----:B------:R-:W-:Y:S05]  /*0300*/  @!P0 BRA `(.L_x_47) ;  /* 0xfffffffc00788947 */ /* 0x000fea000383ffff */
[----:B------:R-:W-:Y:S05]  /*0310*/  EXIT ;  /* 0x000000000000794d */ /* 0x000fea0003800000 */
.L_x_48:
        /* <DEDUP_REMOVED lines=14> */
.L_x_53:


//--------------------- .nv.shared._Z29BitonicSort_shared_batched_4xPiii --------------------------
	.section	.nv.shared._Z29BitonicSort_shared_batched_4xPiii,"aw",@nobits
	.sectionflags	@""
	.align	16
	.zero		1024


//--------------------- .nv.shared.reserved.0     --------------------------
	.section	.nv.shared.reserved.0,"aw",@nobits
	.weak		__nv_reservedSMEM_offset_0_alias
	.size		__nv_reservedSMEM_offset_0_alias, 0, 64
	.other		__nv_reservedSMEM_offset_0_alias,@"STO_CUDA_RESERVED_SHARED STV_DEFAULT"
__nv_reservedSMEM_offset_0_alias:
	.zero		0
	.zero		64


//--------------------- .nv.shared._Z29BitonicSort_shared_batched_2xPiii --------------------------
	.section	.nv.shared._Z29BitonicSort_shared_batched_2xPiii,"aw",@nobits
	.sectionflags	@""
	.align	16
	.zero		1024


//--------------------- .nv.shared._Z26BitonicSort_shared_batchedPiii --------------------------
	.section	.nv.shared._Z26BitonicSort_shared_batchedPiii,"aw",@nobits
	.sectionflags	@""
	.align	16
	.zero		1024


//--------------------- .nv.shared._Z18BitonicSort_sharedPiiii --------------------------
	.section	.nv.shared._Z18BitonicSort_sharedPiiii,"aw",@nobits
	.sectionflags	@""
	.align	16
	.zero		1024


//--------------------- .nv.shared._Z18BitonicSort_globalPiiii --------------------------
	.section	.nv.shared._Z18BitonicSort_globalPiiii,"aw",@nobits
	.sectionflags	@""
	.align	16
	.zero		1024


//--------------------- .nv.constant0._Z29BitonicSort_shared_batched_4xPiii --------------------------
	.section	.nv.constant0._Z29BitonicSort_shared_batched_4xPiii,"a",@progbits
	.sectionflags	@""
	.align	4
.nv.constant0._Z29BitonicSort_shared_batched_4xPiii:
	.zero		912


//--------------------- .nv.constant0._Z29BitonicSort_shared_batched_2xPiii --------------------------
	.section	.nv.constant0._Z29BitonicSort_shared_batched_2xPiii,"a",@progbits
	.sectionflags	@""
	.align	4
.nv.constant0._Z29BitonicSort_shared_batched_2xPiii:
	.zero		912


//--------------------- .nv.constant0._Z26BitonicSort_shared_batchedPiii --------------------------
	.section	.nv.constant0._Z26BitonicSort_shared_batchedPiii,"a",@progbits
	.sectionflags	@""
	.align	4
.nv.constant0._Z26BitonicSort_shared_batchedPiii:
	.zero		912


//--------------------- .nv.constant0._Z18BitonicSort_sharedPiiii --------------------------
	.section	.nv.constant0._Z18BitonicSort_sharedPiiii,"a",@progbits
	.sectionflags	@""
	.align	4
.nv.constant0._Z18BitonicSort_sharedPiiii:
	.zero		916


//--------------------- .nv.constant0._Z18BitonicSort_globalPiiii --------------------------
	.section	.nv.constant0._Z18BitonicSort_globalPiiii,"a",@progbits
	.sectionflags	@""
	.align	4
.nv.constant0._Z18BitonicSort_globalPiiii:
	.zero		916


//--------------------- SYMBOLS --------------------------

	.type		.nv.reservedSmem.offset0,@object
	.size		.nv.reservedSmem.offset0,0x4
	.type		.nv.reservedSmem.cap,@object
	.size		.nv.reservedSmem.cap,0x4
